def matmul_kernel(
    a_ptr,
    b_ptr,
    c_ptr,
    M,
    N,
    K,
    stride_am,
    stride_ak,
    stride_bk,
    stride_bn,
    stride_cm,
    stride_cn,
    BLOCK_M: tl.constexpr,
    BLOCK_N: tl.constexpr,
    BLOCK_K: tl.constexpr,
    GROUP_M: tl.constexpr,
):
    pid = tl.program_id(axis=0)
    num_pid_m = tl.cdiv(M, BLOCK_M)
    num_pid_n = tl.cdiv(N, BLOCK_N)
    num_pid_in_group = GROUP_M * num_pid_n
    group_id = pid // num_pid_in_group
    first_pid_m = group_id * GROUP_M
    group_size_m = min(num_pid_m - first_pid_m, GROUP_M)
    pid_m = first_pid_m + ((pid % num_pid_in_group) % group_size_m)
    pid_n = (pid % num_pid_in_group) // group_size_m

    offs_am = (pid_m * BLOCK_M + tl.arange(0, BLOCK_M)) % M
    offs_bn = (pid_n * BLOCK_N + tl.arange(0, BLOCK_N)) % N
    offs_k = tl.arange(0, BLOCK_K)
    a_ptrs = a_ptr + offs_am[:, None] * stride_am + offs_k[None, :] * stride_ak
    b_ptrs = b_ptr + offs_k[:, None] * stride_bk + offs_bn[None, :] * stride_bn

    acc = tl.zeros((BLOCK_M, BLOCK_N), dtype=tl.float32)
    for kk in range(0, tl.cdiv(K, BLOCK_K)):
        a = tl.load(a_ptrs, mask=offs_k[None, :] < K - kk * BLOCK_K, other=0.0)
        b = tl.load(b_ptrs, mask=offs_k[:, None] < K - kk * BLOCK_K, other=0.0)
        acc = tl.dot(a, b, acc)
        a_ptrs += BLOCK_K * stride_ak
        b_ptrs += BLOCK_K * stride_bk

    c = acc.to(c_ptr.dtype.element_ty)
    offs_cm = pid_m * BLOCK_M + tl.arange(0, BLOCK_M)
    offs_cn = pid_n * BLOCK_N + tl.arange(0, BLOCK_N)
    c_ptrs = c_ptr + offs_cm[:, None] * stride_cm + offs_cn[None, :] * stride_cn
    mask = (offs_cm[:, None] < M) & (offs_cn[None, :] < N)
    tl.store(c_ptrs, c, mask=mask)

# config = {"BLOCK_K": 64, "BLOCK_M": 128, "BLOCK_N": 16, "GROUP_M": 8, "arch": "sm_80", "dtype": "bf16", "num_ctas": 1, "num_stages": 2, "num_warps": 2}
# arch = sm_80


// ===== COMPILED SASS (sm_80) =====

	.target	sm_80

	.elftype	@"ET_EXEC"


//--------------------- .note.nv.tkinfo           --------------------------
	.section	.note.nv.tkinfo,"",@"SHT_NOTE"
	.sectionflags	@"SHF_NOTE_NV_TKINFO"
	.tkinfo
        /*0018*/ 	.word	0x00000002
        /*0030*/ 	.string	""
        /*0030*/ 	.string	"ptxas"
        /*0030*/ 	.string	"Cuda compilation tools, release 13.0, V13.0.88"
        /*0030*/ 	.string	"Build cuda_13.0.r13.0/compiler.36424714_0"
        /*0030*/ 	.string	"-v  -suppress-debug-info  -lineinfo  -arch sm_80 "



//--------------------- .note.nv.cuinfo           --------------------------
	.section	.note.nv.cuinfo,"",@"SHT_NOTE"
	.sectionflags	@"SHF_NOTE_NV_CUINFO"
        /*0018*/ 	.short	0x0002
        /*001a*/ 	.short	0x0050
        /*001c*/ 	.short	0x0082
	.zero		2


//--------------------- .nv.info                  --------------------------
	.section	.nv.info,"",@"SHT_CUDA_INFO"
	.align	4


	//----- nvinfo : EIATTR_REGCOUNT
	.align		4
        /*0000*/ 	.byte	0x04, 0x2f
        /*0002*/ 	.short	(.L_1 - .L_0)
	.align		4
.L_0:
        /*0004*/ 	.word	index@(matmul_kernel)
        /*0008*/ 	.word	0x00000020


	//----- nvinfo : EIATTR_FRAME_SIZE
	.align		4
.L_1:
        /*000c*/ 	.byte	0x04, 0x11
        /*000e*/ 	.short	(.L_3 - .L_2)
	.align		4
.L_2:
        /*0010*/ 	.word	index@(matmul_kernel)
        /*0014*/ 	.word	0x00000c18


	//----- nvinfo : EIATTR_MIN_STACK_SIZE
	.align		4
.L_3:
        /*0018*/ 	.byte	0x04, 0x12
        /*001a*/ 	.short	(.L_5 - .L_4)
	.align		4
.L_4:
        /*001c*/ 	.word	index@(matmul_kernel)
        /*0020*/ 	.word	0x00000c18
.L_5:


//--------------------- .nv.info.matmul_kernel    --------------------------
	.section	.nv.info.matmul_kernel,"",@"SHT_CUDA_INFO"
	.sectionflags	@""
	.align	4


	//----- nvinfo : EIATTR_CUDA_API_VERSION
	.align		4
        /*0000*/ 	.byte	0x04, 0x37
        /*0002*/ 	.short	(.L_7 - .L_6)
.L_6:
        /*0004*/ 	.word	0x00000082


	//----- nvinfo : EIATTR_SW2861232_WAR
	.align		4
.L_7:
        /*0008*/ 	.byte	0x01, 0x35
	.zero		2


	//----- nvinfo : EIATTR_PARAM_CBANK
	.align		4
        /*000c*/ 	.byte	0x04, 0x0a
        /*000e*/ 	.short	(.L_9 - .L_8)
	.align		4
.L_8:
        /*0010*/ 	.word	index@(.nv.constant0.matmul_kernel)
        /*0014*/ 	.short	0x0160
        /*0016*/ 	.short	0x0050


	//----- nvinfo : EIATTR_CBANK_PARAM_SIZE
	.align		4
.L_9:
        /*0018*/ 	.byte	0x03, 0x19
        /*001a*/ 	.short	0x0050


	//----- nvinfo : EIATTR_KPARAM_INFO
	.align		4
        /*001c*/ 	.byte	0x04, 0x17
        /*001e*/ 	.short	(.L_11 - .L_10)
.L_10:
        /*0020*/ 	.word	0x00000000
        /*0024*/ 	.short	0x000d
        /*0026*/ 	.short	0x0048
        /*0028*/ 	.byte	0x00, 0xf4, 0x21, 0x00


	//----- nvinfo : EIATTR_KPARAM_INFO
	.align		4
.L_11:
        /*002c*/ 	.byte	0x04, 0x17
        /*002e*/ 	.short	(.L_13 - .L_12)
.L_12:
        /*0030*/ 	.word	0x00000000
        /*0034*/ 	.short	0x000c
        /*0036*/ 	.short	0x0040
        /*0038*/ 	.byte	0x00, 0xf4, 0x21, 0x00


	//----- nvinfo : EIATTR_KPARAM_INFO
	.align		4
.L_13:
        /*003c*/ 	.byte	0x04, 0x17
        /*003e*/ 	.short	(.L_15 - .L_14)
.L_14:
        /*0040*/ 	.word	0x00000000
        /*0044*/ 	.short	0x000b
        /*0046*/ 	.short	0x0038
        /*0048*/ 	.byte	0x00, 0xf0, 0x11, 0x00


	//----- nvinfo : EIATTR_KPARAM_INFO
	.align		4
.L_15:
        /*004c*/ 	.byte	0x04, 0x17
        /*004e*/ 	.short	(.L_17 - .L_16)
.L_16:
        /*0050*/ 	.word	0x00000000
        /*0054*/ 	.short	0x000a
        /*0056*/ 	.short	0x0034
        /*0058*/ 	.byte	0x00, 0xf0, 0x11, 0x00


	//----- nvinfo : EIATTR_KPARAM_INFO
	.align		4
.L_17:
        /*005c*/ 	.byte	0x04, 0x17
        /*005e*/ 	.short	(.L_19 - .L_18)
.L_18:
        /*0060*/ 	.word	0x00000000
        /*0064*/ 	.short	0x0009
        /*0066*/ 	.short	0x0030
        /*0068*/ 	.byte	0x00, 0xf0, 0x11, 0x00


	//----- nvinfo : EIATTR_KPARAM_INFO
	.align		4
.L_19:
        /*006c*/ 	.byte	0x04, 0x17
        /*006e*/ 	.short	(.L_21 - .L_20)
.L_20:
        /*0070*/ 	.word	0x00000000
        /*0074*/ 	.short	0x0008
        /*0076*/ 	.short	0x002c
        /*0078*/ 	.byte	0x00, 0xf0, 0x11, 0x00


	//----- nvinfo : EIATTR_KPARAM_INFO
	.align		4
.L_21:
        /*007c*/ 	.byte	0x04, 0x17
        /*007e*/ 	.short	(.L_23 - .L_22)
.L_22:
        /*0080*/ 	.word	0x00000000
        /*0084*/ 	.short	0x0007
        /*0086*/ 	.short	0x0028
        /*0088*/ 	.byte	0x00, 0xf0, 0x11, 0x00


	//----- nvinfo : EIATTR_KPARAM_INFO
	.align		4
.L_23:
        /*008c*/ 	.byte	0x04, 0x17
        /*008e*/ 	.short	(.L_25 - .L_24)
.L_24:
        /*0090*/ 	.word	0x00000000
        /*0094*/ 	.short	0x0006
        /*0096*/ 	.short	0x0024
        /*0098*/ 	.byte	0x00, 0xf0, 0x11, 0x00


	//----- nvinfo : EIATTR_KPARAM_INFO
	.align		4
.L_25:
        /*009c*/ 	.byte	0x04, 0x17
        /*009e*/ 	.short	(.L_27 - .L_26)
.L_26:
        /*00a0*/ 	.word	0x00000000
        /*00a4*/ 	.short	0x0005
        /*00a6*/ 	.short	0x0020
        /*00a8*/ 	.byte	0x00, 0xf0, 0x11, 0x00


	//----- nvinfo : EIATTR_KPARAM_INFO
	.align		4
.L_27:
        /*00ac*/ 	.byte	0x04, 0x17
        /*00ae*/ 	.short	(.L_29 - .L_28)
.L_28:
        /*00b0*/ 	.word	0x00000000
        /*00b4*/ 	.short	0x0004
        /*00b6*/ 	.short	0x001c
        /*00b8*/ 	.byte	0x00, 0xf0, 0x11, 0x00


	//----- nvinfo : EIATTR_KPARAM_INFO
	.align		4
.L_29:
        /*00bc*/ 	.byte	0x04, 0x17
        /*00be*/ 	.short	(.L_31 - .L_30)
.L_30:
        /*00c0*/ 	.word	0x00000000
        /*00c4*/ 	.short	0x0003
        /*00c6*/ 	.short	0x0018
        /*00c8*/ 	.byte	0x00, 0xf0, 0x11, 0x00


	//----- nvinfo : EIATTR_KPARAM_INFO
	.align		4
.L_31:
        /*00cc*/ 	.byte	0x04, 0x17
        /*00ce*/ 	.short	(.L_33 - .L_32)
.L_32:
        /*00d0*/ 	.word	0x00000000
        /*00d4*/ 	.short	0x0002
        /*00d6*/ 	.short	0x0010
        /*00d8*/ 	.byte	0x00, 0xf4, 0x21, 0x00


	//----- nvinfo : EIATTR_KPARAM_INFO
	.align		4
.L_33:
        /*00dc*/ 	.byte	0x04, 0x17
        /*00de*/ 	.short	(.L_35 - .L_34)
.L_34:
        /*00e0*/ 	.word	0x00000000
        /*00e4*/ 	.short	0x0001
        /*00e6*/ 	.short	0x0008
        /*00e8*/ 	.byte	0x00, 0xf4, 0x21, 0x00


	//----- nvinfo : EIATTR_KPARAM_INFO
	.align		4
.L_35:
        /*00ec*/ 	.byte	0x04, 0x17
        /*00ee*/ 	.short	(.L_37 - .L_36)
.L_36:
        /*00f0*/ 	.word	0x00000000
        /*00f4*/ 	.short	0x0000
        /*00f6*/ 	.short	0x0000
        /*00f8*/ 	.byte	0x00, 0xf4, 0x21, 0x00


	//----- nvinfo : EIATTR_MAXREG_COUNT
	.align		4
.L_37:
        /*00fc*/ 	.byte	0x03, 0x1b
        /*00fe*/ 	.short	0x00ff


	//----- nvinfo : EIATTR_NUM_BARRIERS
	.align		4
        /*0100*/ 	.byte	0x02, 0x4c
        /*0102*/ 	.byte	0x01
	.zero		1


	//----- nvinfo : EIATTR_ANNOTATIONS
	.align		4
        /*0104*/ 	.byte	0x04, 0x55
        /*0106*/ 	.short	(.L_39 - .L_38)


	//   ....[0]....
.L_38:
        /*0108*/ 	.word	0x00000001
        /*010c*/ 	.byte	0x60, 0x06, 0x00, 0x00, 0x01, 0x00, 0x00, 0x00, 0x90, 0x06, 0x00, 0x00, 0x01, 0x00, 0x00, 0x00
        /* <DEDUP_REMOVED lines=1037> */
        /*41ec*/ 	.byte	0xc0, 0x0b, 0x01, 0x00


	//----- nvinfo : EIATTR_MERCURY_ISA_VERSION
	.align		4
.L_39:
        /*41f0*/ 	.byte	0x03, 0x5f
        /*41f2*/ 	.short	0x0000


	//----- nvinfo : EIATTR_EXIT_INSTR_OFFSETS
	.align		4
        /*41f4*/ 	.byte	0x04, 0x1c
        /*41f6*/ 	.short	(.L_41 - .L_40)


	//   ....[0]....
.L_40:
        /*41f8*/ 	.word	0x000115b0


	//   ....[1]....
        /*41fc*/ 	.word	0x000115e0


	//----- nvinfo : EIATTR_REQNTID
	.align		4
.L_41:
        /*4200*/ 	.byte	0x04, 0x10
        /*4202*/ 	.short	(.L_43 - .L_42)
.L_42:
        /*4204*/ 	.word	0x00000040
        /*4208*/ 	.word	0x00000001
        /*420c*/ 	.word	0x00000001
.L_43:


//--------------------- .nv.callgraph             --------------------------
	.section	.nv.callgraph,"",@"SHT_CUDA_CALLGRAPH"
	.align	4
	.sectionentsize	8
	.align		4
        /*0000*/ 	.word	0x00000000
	.align		4
        /*0004*/ 	.word	0xffffffff
	.align		4
        /*0008*/ 	.word	0x00000000
	.align		4
        /*000c*/ 	.word	0xfffffffe
	.align		4
        /*0010*/ 	.word	0x00000000
	.align		4
        /*0014*/ 	.word	0xfffffffd
	.align		4
        /*0018*/ 	.word	0x00000000
	.align		4
        /*001c*/ 	.word	0xfffffffc


//--------------------- .nv.rel.action            --------------------------
	.section	.nv.rel.action,"",@"SHT_CUDA_RELOCINFO"
	.align	8
	.sectionentsize	8
        /*0000*/ 	.byte	0x73, 0x00, 0x00, 0x00, 0x00, 0x00, 0x00, 0x00, 0x00, 0x00, 0x00, 0x11, 0x25, 0x00, 0x05, 0x36


//--------------------- .nv.constant0.matmul_kernel --------------------------
	.section	.nv.constant0.matmul_kernel,"a",@progbits
	.sectionflags	@""
	.align	4
.nv.constant0.matmul_kernel:
	.zero		432


//--------------------- .text.matmul_kernel       --------------------------
	.section	.text.matmul_kernel,"ax",@progbits
	.sectioninfo	@"SHI_REGISTERS=32"
	.align	128
        .global         matmul_kernel
        .type           matmul_kernel,@function
        .size           matmul_kernel,(.L_x_5 - matmul_kernel)
        .other          matmul_kernel,@"STO_CUDA_ENTRY STV_DEFAULT"
matmul_kernel:
.text.matmul_kernel:
[----:B------:R-:W-:Y:S02]  /*0000*/  IMAD.MOV.U32 R1, RZ, RZ, c[0x0][0x28] ;  /* 0x00000a00ff017624 */ /* 0x000fe400078e00ff */
[----:B------:R-:W-:Y:S01]  /*0010*/  ULDC.64 UR10, c[0x0][0x178] ;  /* 0x00005e00000a7ab9 */ /* 0x000fe20000000a00 */
[----:B------:R-:W0:Y:S01]  /*0020*/  S2R R4, SR_CTAID.X ;  /* 0x0000000000047919 */ /* 0x000e220000002500 */
[----:B------:R-:W-:Y:S01]  /*0030*/  UIADD3 UR4, UR11, 0xf, URZ ;  /* 0x0000000f0b047890 */ /* 0x000fe2000fffe03f */
[----:B------:R-:W1:Y:S01]  /*0040*/  S2UR UR8, SR_CTAID.X ;  /* 0x00000000000879c3 */ /* 0x000e620000002500 */
[----:B------:R-:W-:Y:S01]  /*0050*/  IADD3 R1, R1, -0xc18, RZ ;  /* 0xfffff3e801017810 */ /* 0x000fe20007ffe0ff */
[----:B------:R-:W2:Y:S01]  /*0060*/  S2R R7, SR_TID.X ;  /* 0x0000000000077919 */ /* 0x000ea20000002100 */
[----:B------:R-:W-:-:S04]  /*0070*/  USHF.R.S32.HI UR5, URZ, 0x1f, UR4 ;  /* 0x0000001f3f057899 */ /* 0x000fc80008011404 */
[----:B------:R-:W-:-:S03]  /*0080*/  ULEA.HI UR5, UR5, UR4, URZ, 0x4 ;  /* 0x0000000405057291 */ /* 0x000fc6000f8f203f */
[----:B------:R-:W-:Y:S02]  /*0090*/  UMOV UR4, URZ ;  /* 0x0000003f00047c82 */ /* 0x000fe40008000000 */
[----:B------:R-:W-:-:S04]  /*00a0*/  USHF.R.S32.HI UR5, URZ, 0x4, UR5 ;  /* 0x000000043f057899 */ /* 0x000fc80008011405 */
[----:B------:R-:W-:-:S06]  /*00b0*/  USHF.L.U32 UR6, UR5, 0x3, URZ ;  /* 0x0000000305067899 */ /* 0x000fcc000800063f */
[----:B------:R-:W-:Y:S01]  /*00c0*/  IMAD.U32 R3, RZ, RZ, UR6 ;  /* 0x00000006ff037e24 */ /* 0x000fe2000f8e00ff */
[----:B0-----:R-:W-:Y:S02]  /*00d0*/  IABS R4, R4 ;  /* 0x0000000400047213 */ /* 0x001fe40000000000 */
[----:B--2---:R-:W-:Y:S02]  /*00e0*/  LOP3.LUT R27, R7, 0x3f, RZ, 0xc0, !PT ;  /* 0x0000003f071b7812 */ /* 0x004fe400078ec0ff */
[-C--:B------:R-:W-:Y:S02]  /*00f0*/  IABS R5, R3.reuse ;  /* 0x0000000300057213 */ /* 0x080fe40000000000 */
[----:B------:R-:W-:Y:S01]  /*0100*/  IABS R6, R3 ;  /* 0x0000000300067213 */ /* 0x000fe20000000000 */
[----:B------:R-:W-:Y:S01]  /*0110*/  IMAD.MOV.U32 R3, RZ, RZ, R4 ;  /* 0x000000ffff037224 */ /* 0x000fe200078e0004 */
[----:B------:R-:W0:Y:S03]  /*0120*/  R2UR UR12, R5 ;  /* 0x00000000050c73c2 */ /* 0x000e2600000e0000 */
[----:B------:R-:W-:-:S05]  /*0130*/  IMAD.MOV R4, RZ, RZ, -R6 ;  /* 0x000000ffff047224 */ /* 0x000fca00078e0a06 */
[----:B------:R-:W2:Y:S08]  /*0140*/  R2UR UR9, R3 ;  /* 0x00000000030973c2 */ /* 0x000eb000000e0000 */
[----:B------:R-:W3:Y:S01]  /*0150*/  R2UR UR11, R4 ;  /* 0x00000000040b73c2 */ /* 0x000ee200000e0000 */
[----:B0-----:R-:W0:Y:S08]  /*0160*/  I2F.RP R0, UR12 ;  /* 0x0000000c00007d06 */ /* 0x001e300008209400 */
[----:B0-----:R-:W0:Y:S02]  /*0170*/  MUFU.RCP R0, R0 ;  /* 0x0000000000007308 */ /* 0x001e240000001000 */
[----:B0-----:R-:W-:-:S06]  /*0180*/  IADD3 R2, R0, 0xffffffe, RZ ;  /* 0x0ffffffe00027810 */ /* 0x001fcc0007ffe0ff */
[----:B------:R-:W0:Y:S02]  /*0190*/  F2I.FTZ.U32.TRUNC.NTZ R2, R2 ;  /* 0x0000000200027305 */ /* 0x000e24000021f000 */
[----:B0-----:R-:W0:Y:S02]  /*01a0*/  R2UR UR5, R2 ;  /* 0x00000000020573c2 */ /* 0x001e2400000e0000 */
[----:B0-----:R-:W-:-:S04]  /*01b0*/  UIADD3 UR7, URZ, -UR5, URZ ;  /* 0x800000053f077290 */ /* 0x001fc8000fffe03f */
[----:B------:R-:W-:-:S04]  /*01c0*/  UIMAD UR7, UR7, UR12, URZ ;  /* 0x0000000c070772a4 */ /* 0x000fc8000f8e023f */
[----:B------:R-:W-:-:S04]  /*01d0*/  UIMAD.WIDE.U32 UR4, UR5, UR7, UR4 ;  /* 0x00000007050472a5 */ /* 0x000fc8000f8e0004 */
[----:B--2---:R-:W-:-:S04]  /*01e0*/  UIMAD.WIDE.U32 UR4, UR5, UR9, URZ ;  /* 0x00000009050472a5 */ /* 0x004fc8000f8e003f */
[----:B---3--:R-:W-:-:S04]  /*01f0*/  UIMAD UR4, UR5, UR11, UR9 ;  /* 0x0000000b050472a4 */ /* 0x008fc8000f8e0209 */
[----:B------:R-:W-:-:S11]  /*0200*/  UISETP.GT.U32.AND UP1, UPT, UR12, UR4, UPT ;  /* 0x000000040c00728c */ /* 0x000fd6000bf24070 */
[----:B------:R-:W-:Y:S02]  /*0210*/  @!UP1 UIADD3 UR4, UR4, -UR12, URZ ;  /* 0x8000000c04049290 */ /* 0x000fe4000fffe03f */
[----:B------:R-:W-:Y:S02]  /*0220*/  @!UP1 UIADD3 UR5, UR5, 0x1, URZ ;  /* 0x0000000105059890 */ /* 0x000fe4000fffe03f */
[----:B------:R-:W-:Y:S02]  /*0230*/  UISETP.GE.U32.AND UP0, UPT, UR4, UR12, UPT ;  /* 0x0000000c0400728c */ /* 0x000fe4000bf06070 */
[----:B-1----:R-:W-:-:S04]  /*0240*/  ULOP3.LUT UR4, UR8, UR6, URZ, 0x3c, !UPT ;  /* 0x0000000608047292 */ /* 0x002fc8000f8e3c3f */
[----:B------:R-:W-:Y:S02]  /*0250*/  UISETP.GE.AND UP1, UPT, UR4, URZ, UPT ;  /* 0x0000003f0400728c */ /* 0x000fe4000bf26270 */
[----:B------:R-:W-:-:S03]  /*0260*/  UIADD3 UR4, UR10, 0x7f, URZ ;  /* 0x0000007f0a047890 */ /* 0x000fc6000fffe03f */
[----:B------:R-:W-:Y:S02]  /*0270*/  @UP0 UIADD3 UR5, UR5, 0x1, URZ ;  /* 0x0000000105050890 */ /* 0x000fe4000fffe03f */
[----:B------:R-:W-:-:S05]  /*0280*/  UISETP.NE.AND UP0, UPT, UR6, URZ, UPT ;  /* 0x0000003f0600728c */ /* 0x000fca000bf05270 */
[----:B------:R-:W-:Y:S02]  /*0290*/  UMOV UR7, UR5 ;  /* 0x0000000500077c82 */ /* 0x000fe40008000000 */
[----:B------:R-:W-:Y:S02]  /*02a0*/  @!UP1 UIADD3 UR7, -UR7, URZ, URZ ;  /* 0x0000003f07079290 */ /* 0x000fe4000fffe13f */
[----:B------:R-:W-:Y:S02]  /*02b0*/  USHF.R.S32.HI UR5, URZ, 0x1f, UR4 ;  /* 0x0000001f3f057899 */ /* 0x000fe40008011404 */
[----:B------:R-:W-:Y:S02]  /*02c0*/  @!UP0 ULOP3.LUT UR7, URZ, UR6, URZ, 0x33, !UPT ;  /* 0x000000063f078292 */ /* 0x000fe4000f8e333f */
[----:B------:R-:W-:Y:S02]  /*02d0*/  ULEA.HI UR5, UR5, UR4, URZ, 0x7 ;  /* 0x0000000405057291 */ /* 0x000fe4000f8f383f */
[----:B------:R-:W-:-:S02]  /*02e0*/  USHF.L.U32 UR9, UR7, 0x3, URZ ;  /* 0x0000000307097899 */ /* 0x000fc4000800063f */
[----:B------:R-:W-:Y:S02]  /*02f0*/  UIADD3 UR7, -UR7, URZ, URZ ;  /* 0x0000003f07077290 */ /* 0x000fe4000fffe13f */
[----:B------:R-:W-:Y:S02]  /*0300*/  ULEA.HI.SX32 UR5, UR5, -UR9, 0x19 ;  /* 0x8000000905057291 */ /* 0x000fe4000f8fca3f */
[----:B------:R-:W-:Y:S02]  /*0310*/  UIMAD UR11, UR6, UR7, UR8 ;  /* 0x00000007060b72a4 */ /* 0x000fe4000f8e0208 */
[----:B------:R-:W-:Y:S02]  /*0320*/  UISETP.LT.AND UP0, UPT, UR5, 0x8, UPT ;  /* 0x000000080500788c */ /* 0x000fe4000bf01270 */
[----:B------:R-:W-:Y:S02]  /*0330*/  UMOV UR4, URZ ;  /* 0x0000003f00047c82 */ /* 0x000fe40008000000 */
[----:B------:R-:W-:Y:S01]  /*0340*/  USEL UR10, UR5, 0x8, UP0 ;  /* 0x00000008050a7887 */ /* 0x000fe20008000000 */
[----:B------:R-:W-:-:S05]  /*0350*/  IMAD.U32 R4, RZ, RZ, UR11 ;  /* 0x0000000bff047e24 */ /* 0x000fca000f8e00ff */
[----:B------:R-:W-:Y:S01]  /*0360*/  IMAD.U32 R3, RZ, RZ, UR10 ;  /* 0x0000000aff037e24 */ /* 0x000fe2000f8e00ff */
[----:B------:R-:W-:-:S04]  /*0370*/  IABS R4, R4 ;  /* 0x0000000400047213 */ /* 0x000fc80000000000 */
[-C--:B------:R-:W-:Y:S02]  /*0380*/  IABS R5, R3.reuse ;  /* 0x0000000300057213 */ /* 0x080fe40000000000 */
[----:B------:R-:W-:Y:S01]  /*0390*/  IABS R6, R3 ;  /* 0x0000000300067213 */ /* 0x000fe20000000000 */
[----:B------:R-:W-:Y:S01]  /*03a0*/  IMAD.MOV.U32 R3, RZ, RZ, R4 ;  /* 0x000000ffff037224 */ /* 0x000fe200078e0004 */
[----:B------:R-:W0:Y:S08]  /*03b0*/  R2UR UR12, R5 ;  /* 0x00000000050c73c2 */ /* 0x000e3000000e0000 */
[----:B------:R-:W1:Y:S01]  /*03c0*/  R2UR UR7, R3 ;  /* 0x00000000030773c2 */ /* 0x000e6200000e0000 */
[----:B0-----:R-:W0:Y:S08]  /*03d0*/  I2F.RP R0, UR12 ;  /* 0x0000000c00007d06 */ /* 0x001e300008209400 */
[----:B0-----:R-:W0:Y:S02]  /*03e0*/  MUFU.RCP R0, R0 ;  /* 0x0000000000007308 */ /* 0x001e240000001000 */
[----:B0-----:R-:W-:Y:S01]  /*03f0*/  IADD3 R2, R0, 0xffffffe, RZ ;  /* 0x0ffffffe00027810 */ /* 0x001fe20007ffe0ff */
[----:B------:R-:W-:-:S04]  /*0400*/  IMAD.MOV R0, RZ, RZ, -R6 ;  /* 0x000000ffff007224 */ /* 0x000fc800078e0a06 */
[----:B------:R-:W0:Y:S01]  /*0410*/  R2UR UR8, R0 ;  /* 0x00000000000873c2 */ /* 0x000e2200000e0000 */
[----:B------:R-:W2:Y:S07]  /*0420*/  F2I.FTZ.U32.TRUNC.NTZ R2, R2 ;  /* 0x0000000200027305 */ /* 0x000eae000021f000 */
[----:B--2---:R-:W2:Y:S02]  /*0430*/  R2UR UR5, R2 ;  /* 0x00000000020573c2 */ /* 0x004ea400000e0000 */
[----:B--2---:R-:W-:-:S04]  /*0440*/  UIADD3 UR6, URZ, -UR5, URZ ;  /* 0x800000053f067290 */ /* 0x004fc8000fffe03f */
[----:B------:R-:W-:-:S04]  /*0450*/  UIMAD UR6, UR6, UR12, URZ ;  /* 0x0000000c060672a4 */ /* 0x000fc8000f8e023f */
[----:B------:R-:W-:-:S03]  /*0460*/  UIMAD.WIDE.U32 UR4, UR5, UR6, UR4 ;  /* 0x00000006050472a5 */ /* 0x000fc6000f8e0004 */
[----:B------:R-:W-:Y:S02]  /*0470*/  UMOV UR6, 0x3f ;  /* 0x0000003f00067882 */ /* 0x000fe40000000000 */
[----:B-1----:R-:W-:-:S04]  /*0480*/  UIMAD.WIDE.U32 UR4, UR5, UR7, URZ ;  /* 0x00000007050472a5 */ /* 0x002fc8000f8e003f */
[----:B0-----:R-:W-:-:S04]  /*0490*/  UIMAD UR4, UR5, UR8, UR7 ;  /* 0x00000008050472a4 */ /* 0x001fc8000f8e0207 */
[----:B------:R-:W-:-:S11]  /*04a0*/  UISETP.GT.U32.AND UP1, UPT, UR12, UR4, UPT ;  /* 0x000000040c00728c */ /* 0x000fd6000bf24070 */
[----:B------:R-:W-:Y:S02]  /*04b0*/  @!UP1 UIADD3 UR4, UR4, -UR12, URZ ;  /* 0x8000000c04049290 */ /* 0x000fe4000fffe03f */
[----:B------:R-:W-:Y:S02]  /*04c0*/  @!UP1 UIADD3 UR5, UR5, 0x1, URZ ;  /* 0x0000000105059890 */ /* 0x000fe4000fffe03f */
[----:B------:R-:W-:Y:S02]  /*04d0*/  UISETP.GE.U32.AND UP0, UPT, UR4, UR12, UPT ;  /* 0x0000000c0400728c */ /* 0x000fe4000bf06070 */
[----:B------:R-:W-:-:S04]  /*04e0*/  ULOP3.LUT UR4, UR11, UR10, URZ, 0x3c, !UPT ;  /* 0x0000000a0b047292 */ /* 0x000fc8000f8e3c3f */
[----:B------:R-:W-:-:S03]  /*04f0*/  UISETP.GE.AND UP1, UPT, UR4, URZ, UPT ;  /* 0x0000003f0400728c */ /* 0x000fc6000bf26270 */
[----:B------:R-:W-:Y:S02]  /*0500*/  ULDC UR4, c[0x0][0x180] ;  /* 0x0000600000047ab9 */ /* 0x000fe40000000800 */
[----:B------:R-:W-:Y:S02]  /*0510*/  @UP0 UIADD3 UR5, UR5, 0x1, URZ ;  /* 0x0000000105050890 */ /* 0x000fe4000fffe03f */
[----:B------:R-:W-:Y:S02]  /*0520*/  UISETP.NE.AND UP0, UPT, UR10, URZ, UPT ;  /* 0x0000003f0a00728c */ /* 0x000fe4000bf05270 */
[----:B------:R-:W-:Y:S02]  /*0530*/  UIADD3 UR6, UR6, UR4, URZ ;  /* 0x0000000406067290 */ /* 0x000fe4000fffe03f */
[----:B------:R-:W-:-:S07]  /*0540*/  @!UP1 UIADD3 UR5, -UR5, URZ, URZ ;  /* 0x0000003f05059290 */ /* 0x000fce000fffe13f */
[----:B------:R-:W-:Y:S02]  /*0550*/  @!UP0 ULOP3.LUT UR5, URZ, UR10, URZ, 0x33, !UPT ;  /* 0x0000000a3f058292 */ /* 0x000fe4000f8e333f */
[----:B------:R-:W-:Y:S02]  /*0560*/  UISETP.GT.AND UP0, UPT, UR6, 0x3f, UPT ;  /* 0x0000003f0600788c */ /* 0x000fe4000bf04270 */
[----:B------:R-:W-:Y:S02]  /*0570*/  UIADD3 UR4, -UR5, URZ, URZ ;  /* 0x0000003f05047290 */ /* 0x000fe4000fffe13f */
[----:B------:R-:W-:Y:S02]  /*0580*/  USHF.L.U32 UR7, UR5, 0x4, URZ ;  /* 0x0000000405077899 */ /* 0x000fe4000800063f */
[----:B------:R-:W-:Y:S01]  /*0590*/  UIMAD UR4, UR10, UR4, UR11 ;  /* 0x000000040a0472a4 */ /* 0x000fe2000f8e020b */
[----:B------:R-:W-:Y:S01]  /*05a0*/  PLOP3.LUT P0, PT, PT, PT, UP0, 0x80, 0x0 ;  /* 0x000000000000781c */ /* 0x000fe20003f0f008 */
[----:B------:R-:W-:-:S02]  /*05b0*/  UIADD3 UR11, UR7, 0x1, URZ ;  /* 0x00000001070b7890 */ /* 0x000fc4000fffe03f */
[----:B------:R-:W-:Y:S02]  /*05c0*/  UIADD3 UR4, UR9, UR4, URZ ;  /* 0x0000000409047290 */ /* 0x000fe4000fffe03f */
[----:B------:R-:W-:Y:S02]  /*05d0*/  UIADD3 UR12, UR7, 0x2, URZ ;  /* 0x00000002070c7890 */ /* 0x000fe4000fffe03f */
[----:B------:R-:W-:Y:S02]  /*05e0*/  UIADD3 UR13, UR7, 0x3, URZ ;  /* 0x00000003070d7890 */ /* 0x000fe4000fffe03f */
[----:B------:R-:W-:Y:S01]  /*05f0*/  IMAD.U32 R0, RZ, RZ, UR4 ;  /* 0x00000004ff007e24 */ /* 0x000fe2000f8e00ff */
[----:B------:R-:W-:Y:S02]  /*0600*/  UIADD3 UR14, UR7, 0x4, URZ ;  /* 0x00000004070e7890 */ /* 0x000fe4000fffe03f */
[----:B------:R-:W-:Y:S01]  /*0610*/  UIADD3 UR15, UR7, 0x5, URZ ;  /* 0x00000005070f7890 */ /* 0x000fe2000fffe03f */
[----:B------:R-:W-:Y:S01]  /*0620*/  IMAD R29, R0, 0x80, R27 ;  /* 0x00000080001d7824 */ /* 0x000fe200078e021b */
[----:B------:R-:W-:-:S02]  /*0630*/  UIADD3 UR16, UR7, 0x6, URZ ;  /* 0x0000000607107890 */ /* 0x000fc4000fffe03f */
[----:B------:R-:W-:Y:S02]  /*0640*/  UIADD3 UR17, UR7, 0x7, URZ ;  /* 0x0000000707117890 */ /* 0x000fe4000fffe03f */
[----:B------:R-:W-:Y:S01]  /*0650*/  IADD3 R23, R29, 0x40, RZ ;  /* 0x000000401d177810 */ /* 0x000fe20007ffe0ff */
[----:B------:R0:W-:Y:S01]  /*0660*/  STL [R1+0x6d4], R29 ;  /* 0x0006d41d01007387 */ /* 0x0001e20000100800 */
[----:B------:R-:W-:Y:S02]  /*0670*/  UIADD3 UR18, UR7, 0x8, URZ ;  /* 0x0000000807127890 */ /* 0x000fe4000fffe03f */
[----:B------:R-:W-:Y:S01]  /*0680*/  UIADD3 UR19, UR7, 0x9, URZ ;  /* 0x0000000907137890 */ /* 0x000fe2000fffe03f */
[----:B------:R0:W-:Y:S01]  /*0690*/  STL [R1+0x6d8], R23 ;  /* 0x0006d81701007387 */ /* 0x0001e20000100800 */
[----:B------:R-:W-:Y:S02]  /*06a0*/  UIADD3 UR20, UR7, 0xa, URZ ;  /* 0x0000000a07147890 */ /* 0x000fe4000fffe03f */
[----:B------:R-:W-:-:S02]  /*06b0*/  UIADD3 UR21, UR7, 0xb, URZ ;  /* 0x0000000b07157890 */ /* 0x000fc4000fffe03f */
[----:B------:R-:W-:Y:S02]  /*06c0*/  UIADD3 UR22, UR7, 0xc, URZ ;  /* 0x0000000c07167890 */ /* 0x000fe4000fffe03f */
[----:B------:R-:W-:Y:S02]  /*06d0*/  UIADD3 UR23, UR7, 0xd, URZ ;  /* 0x0000000d07177890 */ /* 0x000fe4000fffe03f */
[----:B------:R-:W-:Y:S02]  /*06e0*/  UIADD3 UR24, UR7, 0xe, URZ ;  /* 0x0000000e07187890 */ /* 0x000fe4000fffe03f */
[----:B------:R-:W-:Y:S02]  /*06f0*/  UIADD3 UR25, UR7, 0xf, URZ ;  /* 0x0000000f07197890 */ /* 0x000fe4000fffe03f */
[----:B------:R-:W-:Y:S01]  /*0700*/  ULDC.64 UR8, c[0x0][0x118] ;  /* 0x0000460000087ab9 */ /* 0x000fe20000000a00 */
[----:B------:R-:W-:Y:S05]  /*0710*/  @P0 BRA `(.L_x_0) ;  /* 0x000000b000000947 */ /* 0x000fea0003800000 */
[----:B0-----:R-:W-:Y:S01]  /*0720*/  IMAD.SHL.U32 R0, R7, 0x80, RZ ;  /* 0x0000008007007824 */ /* 0x001fe200078e00ff */
[----:B------:R-:W-:Y:S01]  /*0730*/  CS2R R16, SRZ ;  /* 0x0000000000107805 */ /* 0x000fe2000001ff00 */
[----:B------:R-:W-:Y:S01]  /*0740*/  CS2R R18, SRZ ;  /* 0x0000000000127805 */ /* 0x000fe2000001ff00 */
[----:B------:R-:W-:Y:S01]  /*0750*/  CS2R R12, SRZ ;  /* 0x00000000000c7805 */ /* 0x000fe2000001ff00 */
[----:B------:R-:W-:Y:S01]  /*0760*/  CS2R R14, SRZ ;  /* 0x00000000000e7805 */ /* 0x000fe2000001ff00 */
[----:B------:R0:W-:Y:S01]  /*0770*/  STL [R1+0x6f8], R0 ;  /* 0x0006f80001007387 */ /* 0x0001e20000100800 */
[----:B------:R-:W-:Y:S01]  /*0780*/  CS2R R8, SRZ ;  /* 0x0000000000087805 */ /* 0x000fe2000001ff00 */
[----:B------:R-:W-:Y:S01]  /*0790*/  CS2R R10, SRZ ;  /* 0x00000000000a7805 */ /* 0x000fe2000001ff00 */
[----:B------:R-:W-:Y:S01]  /*07a0*/  CS2R R4, SRZ ;  /* 0x0000000000047805 */ /* 0x000fe2000001ff00 */
[----:B------:R-:W-:Y:S01]  /*07b0*/  CS2R R6, SRZ ;  /* 0x0000000000067805 */ /* 0x000fe2000001ff00 */
[----:B------:R-:W-:Y:S05]  /*07c0*/  BRA `(.L_x_1) ;  /* 0x0000ff6000007947 */ /* 0x000fea0003800000 */
.L_x_0:
[----:B0-----:R-:W-:Y:S01]  /*07d0*/  IABS R5, c[0x0][0x178] ;  /* 0x00005e0000057a13 */ /* 0x001fe20000000000 */
[----:B------:R-:W-:Y:S01]  /*07e0*/  ULDC UR4, c[0x0][0x18c] ;  /* 0x0000630000047ab9 */ /* 0x000fe20000000800 */
[----:B------:R-:W-:Y:S01]  /*07f0*/  IABS R3, c[0x0][0x17c] ;  /* 0x00005f0000037a13 */ /* 0x000fe20000000000 */
[----:B------:R-:W-:Y:S01]  /*0800*/  USHF.R.S32.HI UR5, URZ, 0x1f, UR6 ;  /* 0x0000001f3f057899 */ /* 0x000fe20008011406 */
[----:B------:R-:W0:Y:S01]  /*0810*/  I2F.RP R0, R5 ;  /* 0x0000000500007306 */ /* 0x000e220000209400 */
[----:B------:R-:W-:Y:S01]  /*0820*/  IABS R20, UR25 ;  /* 0x0000001900147c13 */ /* 0x000fe20008000000 */
[----:B------:R-:W-:Y:S01]  /*0830*/  USHF.L.U32 UR4, UR4, 0x6, URZ ;  /* 0x0000000604047899 */ /* 0x000fe2000800063f */
[----:B------:R-:W-:Y:S01]  /*0840*/  IABS R12, UR24 ;  /* 0x00000018000c7c13 */ /* 0x000fe20008000000 */
[----:B------:R-:W-:Y:S01]  /*0850*/  ULEA.HI UR5, UR5, UR6, URZ, 0x6 ;  /* 0x0000000605057291 */ /* 0x000fe2000f8f303f */
[----:B------:R-:W-:Y:S01]  /*0860*/  IABS R14, UR23 ;  /* 0x00000017000e7c13 */ /* 0x000fe20008000000 */
[----:B------:R-:W-:Y:S01]  /*0870*/  USHF.R.S32.HI UR6, URZ, 0x1f, UR4 ;  /* 0x0000001f3f067899 */ /* 0x000fe20008011404 */
[----:B------:R-:W-:Y:S01]  /*0880*/  IABS R26, UR17 ;  /* 0x00000011001a7c13 */ /* 0x000fe20008000000 */
[----:B------:R-:W1:Y:S01]  /*0890*/  I2F.RP R2, R3 ;  /* 0x0000000300027306 */ /* 0x000e620000209400 */
[----:B------:R-:W-:Y:S01]  /*08a0*/  IABS R18, UR7 ;  /* 0x0000000700127c13 */ /* 0x000fe20008000000 */
[----:B------:R-:W-:Y:S01]  /*08b0*/  USHF.L.U32 UR10, UR4, 0x1, URZ ;  /* 0x00000001040a7899 */ /* 0x000fe2000800063f */
[----:B------:R-:W-:Y:S01]  /*08c0*/  IABS R28, UR18 ;  /* 0x00000012001c7c13 */ /* 0x000fe20008000000 */
[----:B------:R-:W-:Y:S01]  /*08d0*/  USHF.R.S32.HI UR5, URZ, 0x6, UR5 ;  /* 0x000000063f057899 */ /* 0x000fe20008011405 */
[----:B------:R-:W-:Y:S01]  /*08e0*/  IABS R24, UR16 ;  /* 0x0000001000187c13 */ /* 0x000fe20008000000 */
[----:B------:R-:W-:Y:S01]  /*08f0*/  USHF.L.U64.HI UR6, UR4, 0x1, UR6 ;  /* 0x0000000104067899 */ /* 0x000fe20008010206 */
[----:B------:R-:W-:Y:S01]  /*0900*/  IABS R21, UR13 ;  /* 0x0000000d00157c13 */ /* 0x000fe20008000000 */
[----:B0-----:R-:W0:Y:S01]  /*0910*/  MUFU.RCP R0, R0 ;  /* 0x0000000000007308 */ /* 0x001e220000001000 */
[----:B------:R-:W-:-:S07]  /*0920*/  IABS R16, UR11 ;  /* 0x0000000b00107c13 */ /* 0x000fce0008000000 */
[----:B-1----:R-:W1:Y:S01]  /*0930*/  MUFU.RCP R2, R2 ;  /* 0x0000000200027308 */ /* 0x002e620000001000 */
[----:B0-----:R-:W-:Y:S02]  /*0940*/  IADD3 R6, R0, 0xffffffe, RZ ;  /* 0x0ffffffe00067810 */ /* 0x001fe40007ffe0ff */
[----:B------:R-:W-:-:S05]  /*0950*/  IABS R0, R23 ;  /* 0x0000001700007213 */ /* 0x000fca0000000000 */
[----:B------:R0:W2:Y:S01]  /*0960*/  F2I.FTZ.U32.TRUNC.NTZ R7, R6 ;  /* 0x0000000600077305 */ /* 0x0000a2000021f000 */
[----:B-1----:R-:W-:-:S07]  /*0970*/  IADD3 R8, R2, 0xffffffe, RZ ;  /* 0x0ffffffe02087810 */ /* 0x002fce0007ffe0ff */
[----:B------:R1:W3:Y:S01]  /*0980*/  F2I.FTZ.U32.TRUNC.NTZ R9, R8 ;  /* 0x0000000800097305 */ /* 0x0002e2000021f000 */
[----:B0-----:R-:W-:Y:S02]  /*0990*/  IMAD.MOV.U32 R6, RZ, RZ, RZ ;  /* 0x000000ffff067224 */ /* 0x001fe400078e00ff */
[----:B--2---:R-:W-:Y:S02]  /*09a0*/  IMAD.MOV R4, RZ, RZ, -R7 ;  /* 0x000000ffff047224 */ /* 0x004fe400078e0a07 */
[----:B-1----:R-:W-:Y:S02]  /*09b0*/  IMAD.MOV.U32 R8, RZ, RZ, RZ ;  /* 0x000000ffff087224 */ /* 0x002fe400078e00ff */
[----:B------:R-:W-:Y:S01]  /*09c0*/  IMAD R11, R4, R5, RZ ;  /* 0x00000005040b7224 */ /* 0x000fe200078e02ff */
[----:B------:R-:W-:Y:S01]  /*09d0*/  IABS R4, R29 ;  /* 0x0000001d00047213 */ /* 0x000fe20000000000 */
[----:B---3--:R-:W-:Y:S02]  /*09e0*/  IMAD.MOV R10, RZ, RZ, -R9 ;  /* 0x000000ffff0a7224 */ /* 0x008fe400078e0a09 */
[----:B------:R-:W-:-:S04]  /*09f0*/  IMAD.HI.U32 R6, R7, R11, R6 ;  /* 0x0000000b07067227 */ /* 0x000fc800078e0006 */
[----:B------:R-:W-:Y:S01]  /*0a00*/  IMAD R13, R10, R3, RZ ;  /* 0x000000030a0d7224 */ /* 0x000fe200078e02ff */
[----:B------:R-:W-:-:S03]  /*0a10*/  IABS R10, UR20 ;  /* 0x00000014000a7c13 */ /* 0x000fc60008000000 */
[----:B------:R-:W-:-:S04]  /*0a20*/  IMAD.HI.U32 R7, R9, R13, R8 ;  /* 0x0000000d09077227 */ /* 0x000fc800078e0008 */
[----:B------:R-:W-:Y:S02]  /*0a30*/  IMAD.MOV.U32 R8, RZ, RZ, R0 ;  /* 0x000000ffff087224 */ /* 0x000fe400078e0000 */
[----:B------:R-:W-:-:S04]  /*0a40*/  IMAD.HI.U32 R0, R6, R4, RZ ;  /* 0x0000000406007227 */ /* 0x000fc800078e00ff */
[----:B------:R-:W-:-:S04]  /*0a50*/  IMAD.HI.U32 R6, R6, R8, RZ ;  /* 0x0000000806067227 */ /* 0x000fc800078e00ff */
[----:B------:R-:W-:-:S04]  /*0a60*/  IMAD.HI.U32 R2, R7, R20, RZ ;  /* 0x0000001407027227 */ /* 0x000fc800078e00ff */
[----:B------:R-:W-:Y:S02]  /*0a70*/  IMAD.MOV R0, RZ, RZ, -R0 ;  /* 0x000000ffff007224 */ /* 0x000fe400078e0a00 */
[----:B------:R-:W-:Y:S02]  /*0a80*/  IMAD.MOV R6, RZ, RZ, -R6 ;  /* 0x000000ffff067224 */ /* 0x000fe400078e0a06 */
[----:B------:R-:W-:Y:S02]  /*0a90*/  IMAD.MOV R9, RZ, RZ, -R2 ;  /* 0x000000ffff097224 */ /* 0x000fe400078e0a02 */
[C---:B------:R-:W-:Y:S02]  /*0aa0*/  IMAD R2, R5.reuse, R0, R4 ;  /* 0x0000000005027224 */ /* 0x040fe400078e0204 */
[----:B------:R-:W-:Y:S01]  /*0ab0*/  IMAD R0, R5, R6, R8 ;  /* 0x0000000605007224 */ /* 0x000fe200078e0208 */
[----:B------:R-:W-:Y:S01]  /*0ac0*/  IABS R8, UR22 ;  /* 0x0000001600087c13 */ /* 0x000fe20008000000 */
[----:B------:R-:W-:Y:S01]  /*0ad0*/  IMAD.HI.U32 R4, R7, R12, RZ ;  /* 0x0000000c07047227 */ /* 0x000fe200078e00ff */
[----:B------:R-:W-:-:S02]  /*0ae0*/  ISETP.GT.U32.AND P0, PT, R5, R2, PT ;  /* 0x000000020500720c */ /* 0x000fc40003f04070 */
[----:B------:R-:W-:Y:S01]  /*0af0*/  ISETP.GT.U32.AND P1, PT, R5, R0, PT ;  /* 0x000000000500720c */ /* 0x000fe20003f24070 */
[----:B------:R-:W-:-:S04]  /*0b00*/  IMAD.HI.U32 R6, R7, R14, RZ ;  /* 0x0000000e07067227 */ /* 0x000fc800078e00ff */
[C---:B------:R-:W-:Y:S01]  /*0b10*/  IMAD R20, R3.reuse, R9, R20 ;  /* 0x0000000903147224 */ /* 0x040fe200078e0214 */
[----:B------:R-:W-:Y:S01]  /*0b20*/  IABS R9, UR21 ;  /* 0x0000001500097c13 */ /* 0x000fe20008000000 */
[----:B------:R-:W-:Y:S02]  /*0b30*/  IMAD.MOV R19, RZ, RZ, -R4 ;  /* 0x000000ffff137224 */ /* 0x000fe400078e0a04 */
[----:B------:R-:W-:Y:S01]  /*0b40*/  IMAD.MOV R6, RZ, RZ, -R6 ;  /* 0x000000ffff067224 */ /* 0x000fe200078e0a06 */
[C---:B------:R-:W-:Y:S01]  /*0b50*/  ISETP.GT.U32.AND P5, PT, R3.reuse, R20, PT ;  /* 0x000000140300720c */ /* 0x040fe20003fa4070 */
[----:B------:R-:W-:Y:S02]  /*0b60*/  IMAD.MOV.U32 R4, RZ, RZ, R8 ;  /* 0x000000ffff047224 */ /* 0x000fe400078e0008 */
[C---:B------:R-:W-:Y:S01]  /*0b70*/  IMAD R19, R3.reuse, R19, R12 ;  /* 0x0000001303137224 */ /* 0x040fe200078e020c */
[----:B------:R-:W-:Y:S01]  /*0b80*/  IABS R12, UR19 ;  /* 0x00000013000c7c13 */ /* 0x000fe20008000000 */
[C---:B------:R-:W-:Y:S01]  /*0b90*/  IMAD R17, R3.reuse, R6, R14 ;  /* 0x0000000603117224 */ /* 0x040fe200078e020e */
[----:B------:R-:W-:Y:S01]  /*0ba0*/  IABS R14, UR14 ;  /* 0x0000000e000e7c13 */ /* 0x000fe20008000000 */
[----:B------:R-:W-:Y:S01]  /*0bb0*/  IMAD.MOV.U32 R8, RZ, RZ, R9 ;  /* 0x000000ffff087224 */ /* 0x000fe200078e0009 */
[----:B------:R-:W-:Y:S01]  /*0bc0*/  ISETP.GT.U32.AND P4, PT, R3, R19, PT ;  /* 0x000000130300720c */ /* 0x000fe20003f84070 */
[----:B------:R-:W-:Y:S01]  /*0bd0*/  IMAD.HI.U32 R6, R7, R4, RZ ;  /* 0x0000000407067227 */ /* 0x000fe200078e00ff */
[----:B------:R-:W-:-:S03]  /*0be0*/  ISETP.GT.U32.AND P2, PT, R3, R17, PT ;  /* 0x000000110300720c */ /* 0x000fc60003f44070 */
[----:B------:R-:W-:-:S04]  /*0bf0*/  IMAD.HI.U32 R11, R7, R10, RZ ;  /* 0x0000000a070b7227 */ /* 0x000fc800078e00ff */
[----:B------:R-:W-:-:S04]  /*0c00*/  IMAD.HI.U32 R9, R7, R8, RZ ;  /* 0x0000000807097227 */ /* 0x000fc800078e00ff */
[----:B------:R-:W-:Y:S02]  /*0c10*/  IMAD.MOV R15, RZ, RZ, -R6 ;  /* 0x000000ffff0f7224 */ /* 0x000fe400078e0a06 */
[----:B------:R-:W-:Y:S02]  /*0c20*/  IMAD.MOV R11, RZ, RZ, -R11 ;  /* 0x000000ffff0b7224 */ /* 0x000fe400078e0a0b */
[----:B------:R-:W-:Y:S02]  /*0c30*/  IMAD.MOV.U32 R6, RZ, RZ, R12 ;  /* 0x000000ffff067224 */ /* 0x000fe400078e000c */
[----:B------:R-:W-:Y:S02]  /*0c40*/  IMAD.MOV R9, RZ, RZ, -R9 ;  /* 0x000000ffff097224 */ /* 0x000fe400078e0a09 */
[C---:B------:R-:W-:Y:S02]  /*0c50*/  IMAD R15, R3.reuse, R15, R4 ;  /* 0x0000000f030f7224 */ /* 0x040fe400078e0204 */
[----:B------:R-:W-:Y:S01]  /*0c60*/  IMAD R11, R3, R11, R10 ;  /* 0x0000000b030b7224 */ /* 0x000fe200078e020a */
[----:B------:R-:W-:Y:S01]  /*0c70*/  IABS R10, UR15 ;  /* 0x0000000f000a7c13 */ /* 0x000fe20008000000 */
[----:B------:R-:W-:Y:S01]  /*0c80*/  IMAD.HI.U32 R4, R7, R6, RZ ;  /* 0x0000000607047227 */ /* 0x000fe200078e00ff */
[----:B------:R-:W-:-:S03]  /*0c90*/  ISETP.GT.U32.AND P3, PT, R3, R15, PT ;  /* 0x0000000f0300720c */ /* 0x000fc60003f64070 */
[C---:B------:R-:W-:Y:S02]  /*0ca0*/  IMAD R13, R3.reuse, R9, R8 ;  /* 0x00000009030d7224 */ /* 0x040fe400078e0208 */
[----:B------:R-:W-:Y:S02]  /*0cb0*/  IMAD.MOV R9, RZ, RZ, -R4 ;  /* 0x000000ffff097224 */ /* 0x000fe400078e0a04 */
[----:B------:R-:W-:Y:S02]  /*0cc0*/  IMAD.MOV.U32 R4, RZ, RZ, R10 ;  /* 0x000000ffff047224 */ /* 0x000fe400078e000a */
[----:B------:R-:W-:Y:S02]  /*0cd0*/  IMAD R9, R3, R9, R6 ;  /* 0x0000000903097224 */ /* 0x000fe400078e0206 */
[----:B------:R-:W-:-:S04]  /*0ce0*/  IMAD.HI.U32 R10, R7, R4, RZ ;  /* 0x00000004070a7227 */ /* 0x000fc800078e00ff */
[----:B------:R-:W-:Y:S02]  /*0cf0*/  IMAD.MOV R10, RZ, RZ, -R10 ;  /* 0x000000ffff0a7224 */ /* 0x000fe400078e0a0a */
[----:B------:R-:W-:-:S04]  /*0d00*/  IMAD.HI.U32 R6, R7, R26, RZ ;  /* 0x0000001a07067227 */ /* 0x000fc800078e00ff */
[----:B------:R-:W-:Y:S02]  /*0d10*/  IMAD R4, R3, R10, R4 ;  /* 0x0000000a03047224 */ /* 0x000fe400078e0204 */
[----:B------:R-:W-:-:S04]  /*0d20*/  IMAD.HI.U32 R10, R7, R18, RZ ;  /* 0x00000012070a7227 */ /* 0x000fc800078e00ff */
[----:B------:R-:W-:Y:S02]  /*0d30*/  IMAD.MOV R12, RZ, RZ, -R6 ;  /* 0x000000ffff0c7224 */ /* 0x000fe400078e0a06 */
[----:B------:R-:W-:Y:S02]  /*0d40*/  IMAD.MOV.U32 R6, RZ, RZ, R14 ;  /* 0x000000ffff067224 */ /* 0x000fe400078e000e */
[----:B------:R-:W-:Y:S02]  /*0d50*/  IMAD.MOV R14, RZ, RZ, -R10 ;  /* 0x000000ffff0e7224 */ /* 0x000fe400078e0a0a */
[--C-:B------:R-:W-:Y:S02]  /*0d60*/  @!P0 IMAD.IADD R2, R2, 0x1, -R5.reuse ;  /* 0x0000000102028824 */ /* 0x100fe400078e0a05 */
[----:B------:R-:W-:Y:S02]  /*0d70*/  IMAD R18, R3, R14, R18 ;  /* 0x0000000e03127224 */ /* 0x000fe400078e0212 */
[----:B------:R-:W-:Y:S01]  /*0d80*/  @!P1 IMAD.IADD R0, R0, 0x1, -R5 ;  /* 0x0000000100009824 */ /* 0x000fe200078e0a05 */
[----:B------:R-:W-:Y:S01]  /*0d90*/  ISETP.GT.U32.AND P1, PT, R5, R2, PT ;  /* 0x000000020500720c */ /* 0x000fe20003f24070 */
[----:B------:R-:W-:Y:S01]  /*0da0*/  IMAD.HI.U32 R8, R7, R28, RZ ;  /* 0x0000001c07087227 */ /* 0x000fe200078e00ff */
[----:B------:R-:W-:-:S02]  /*0db0*/  ISETP.GT.U32.AND P0, PT, R3, R18, PT ;  /* 0x000000120300720c */ /* 0x000fc40003f04070 */
[----:B------:R-:W-:Y:S01]  /*0dc0*/  ISETP.GT.U32.AND P6, PT, R5, R0, PT ;  /* 0x000000000500720c */ /* 0x000fe20003fc4070 */
[----:B------:R-:W-:Y:S02]  /*0dd0*/  IMAD.MOV R8, RZ, RZ, -R8 ;  /* 0x000000ffff087224 */ /* 0x000fe400078e0a08 */
[--C-:B------:R-:W-:Y:S02]  /*0de0*/  @!P5 IMAD.IADD R20, R20, 0x1, -R3.reuse ;  /* 0x000000011414d824 */ /* 0x100fe400078e0a03 */
[----:B------:R-:W-:Y:S02]  /*0df0*/  IMAD R28, R3, R8, R28 ;  /* 0x00000008031c7224 */ /* 0x000fe400078e021c */
[----:B------:R-:W-:Y:S02]  /*0e00*/  @!P2 IMAD.IADD R17, R17, 0x1, -R3 ;  /* 0x000000011111a824 */ /* 0x000fe400078e0a03 */
[----:B------:R-:W-:Y:S01]  /*0e10*/  @!P1 IMAD.IADD R2, R2, 0x1, -R5 ;  /* 0x0000000102029824 */ /* 0x000fe200078e0a05 */
[C---:B------:R-:W-:Y:S01]  /*0e20*/  ISETP.GT.U32.AND P1, PT, R3.reuse, R13, PT ;  /* 0x0000000d0300720c */ /* 0x040fe20003f24070 */
[----:B------:R-:W-:Y:S01]  /*0e30*/  @!P0 IMAD.IADD R18, R18, 0x1, -R3 ;  /* 0x0000000112128824 */ /* 0x000fe200078e0a03 */
[----:B------:R-:W-:Y:S01]  /*0e40*/  ISETP.GT.U32.AND P0, PT, R3, R11, PT ;  /* 0x0000000b0300720c */ /* 0x000fe20003f04070 */
[----:B------:R-:W-:-:S03]  /*0e50*/  IMAD.HI.U32 R8, R7, R24, RZ ;  /* 0x0000001807087227 */ /* 0x000fc600078e00ff */
[----:B------:R-:W-:Y:S01]  /*0e60*/  ISETP.GT.U32.AND P5, PT, R3, R18, PT ;  /* 0x000000120300720c */ /* 0x000fe20003fa4070 */
[--C-:B------:R-:W-:Y:S01]  /*0e70*/  @!P4 IMAD.IADD R19, R19, 0x1, -R3.reuse ;  /* 0x000000011313c824 */ /* 0x100fe200078e0a03 */
[----:B------:R-:W-:Y:S01]  /*0e80*/  ISETP.GT.U32.AND P4, PT, R3, R20, PT ;  /* 0x000000140300720c */ /* 0x000fe20003f84070 */
[--C-:B------:R-:W-:Y:S01]  /*0e90*/  @!P3 IMAD.IADD R15, R15, 0x1, -R3.reuse ;  /* 0x000000010f0fb824 */ /* 0x100fe200078e0a03 */
[C---:B------:R-:W-:Y:S01]  /*0ea0*/  ISETP.GT.U32.AND P3, PT, R3.reuse, R17, PT ;  /* 0x000000110300720c */ /* 0x040fe20003f64070 */
[----:B------:R-:W-:Y:S01]  /*0eb0*/  IMAD.MOV R8, RZ, RZ, -R8 ;  /* 0x000000ffff087224 */ /* 0x000fe200078e0a08 */
[----:B------:R-:W-:Y:S01]  /*0ec0*/  ISETP.GT.U32.AND P2, PT, R3, R19, PT ;  /* 0x000000130300720c */ /* 0x000fe20003f44070 */
[--C-:B------:R-:W-:Y:S01]  /*0ed0*/  @!P1 IMAD.IADD R13, R13, 0x1, -R3.reuse ;  /* 0x000000010d0d9824 */ /* 0x100fe200078e0a03 */
[----:B------:R-:W-:Y:S01]  /*0ee0*/  ISETP.GT.U32.AND P1, PT, R3, R15, PT ;  /* 0x0000000f0300720c */ /* 0x000fe20003f24070 */
[----:B------:R-:W-:Y:S02]  /*0ef0*/  @!P0 IMAD.IADD R11, R11, 0x1, -R3 ;  /* 0x000000010b0b8824 */ /* 0x000fe400078e0a03 */
[C---:B------:R-:W-:Y:S01]  /*0f00*/  IMAD R24, R3.reuse, R8, R24 ;  /* 0x0000000803187224 */ /* 0x040fe200078e0218 */
[----:B------:R-:W-:Y:S01]  /*0f10*/  ISETP.GT.U32.AND P0, PT, R3, R13, PT ;  /* 0x0000000d0300720c */ /* 0x000fe20003f04070 */
[----:B------:R-:W-:-:S04]  /*0f20*/  IMAD.HI.U32 R8, R7, R6, RZ ;  /* 0x0000000607087227 */ /* 0x000fc800078e00ff */
[C---:B------:R-:W-:Y:S01]  /*0f30*/  IMAD R26, R3.reuse, R12, R26 ;  /* 0x0000000c031a7224 */ /* 0x040fe200078e021a */
[----:B------:R-:W-:Y:S01]  /*0f40*/  IABS R12, UR12 ;  /* 0x0000000c000c7c13 */ /* 0x000fe20008000000 */
[----:B------:R-:W-:Y:S02]  /*0f50*/  IMAD.MOV R8, RZ, RZ, -R8 ;  /* 0x000000ffff087224 */ /* 0x000fe400078e0a08 */
[----:B------:R-:W-:Y:S02]  /*0f60*/  IMAD.MOV.U32 R10, RZ, RZ, R21 ;  /* 0x000000ffff0a7224 */ /* 0x000fe400078e0015 */
[C---:B------:R-:W-:Y:S01]  /*0f70*/  IMAD R6, R3.reuse, R8, R6 ;  /* 0x0000000803067224 */ /* 0x040fe200078e0206 */
[----:B------:R-:W0:Y:S01]  /*0f80*/  S2R R21, SR_TID.X ;  /* 0x0000000000157919 */ /* 0x000e220000002100 */
[--C-:B------:R-:W-:Y:S01]  /*0f90*/  @!P4 IMAD.IADD R20, R20, 0x1, -R3.reuse ;  /* 0x000000011414c824 */ /* 0x100fe200078e0a03 */
[----:B------:R-:W-:Y:S01]  /*0fa0*/  ISETP.GT.U32.AND P4, PT, R3, R28, PT ;  /* 0x0000001c0300720c */ /* 0x000fe20003f84070 */
[----:B------:R-:W-:Y:S01]  /*0fb0*/  @!P3 IMAD.IADD R17, R17, 0x1, -R3 ;  /* 0x000000011111b824 */ /* 0x000fe200078e0a03 */
[----:B------:R-:W-:Y:S01]  /*0fc0*/  ISETP.GT.U32.AND P3, PT, R3, R24, PT ;  /* 0x000000180300720c */ /* 0x000fe20003f64070 */
[----:B------:R-:W-:-:S04]  /*0fd0*/  IMAD.HI.U32 R8, R7, R10, RZ ;  /* 0x0000000a07087227 */ /* 0x000fc800078e00ff */
[----:B------:R-:W-:-:S04]  /*0fe0*/  IMAD.HI.U32 R14, R7, R12, RZ ;  /* 0x0000000c070e7227 */ /* 0x000fc800078e00ff */
[----:B------:R-:W-:-:S04]  /*0ff0*/  IMAD.HI.U32 R7, R7, R16, RZ ;  /* 0x0000001007077227 */ /* 0x000fc800078e00ff */
[----:B------:R-:W-:Y:S01]  /*1000*/  @!P0 IMAD.IADD R13, R13, 0x1, -R3 ;  /* 0x000000010d0d8824 */ /* 0x000fe200078e0a03 */
[----:B------:R-:W-:Y:S01]  /*1010*/  ISETP.GT.U32.AND P0, PT, R3, R6, PT ;  /* 0x000000060300720c */ /* 0x000fe20003f04070 */
[----:B------:R-:W-:Y:S02]  /*1020*/  IMAD.MOV R7, RZ, RZ, -R7 ;  /* 0x000000ffff077224 */ /* 0x000fe400078e0a07 */
[--C-:B------:R-:W-:Y:S01]  /*1030*/  @!P2 IMAD.IADD R19, R19, 0x1, -R3.reuse ;  /* 0x000000011313a824 */ /* 0x100fe200078e0a03 */
[C---:B------:R-:W-:Y:S01]  /*1040*/  ISETP.GT.U32.AND P2, PT, R3.reuse, R26, PT ;  /* 0x0000001a0300720c */ /* 0x040fe20003f44070 */
[C---:B------:R-:W-:Y:S02]  /*1050*/  IMAD R16, R3.reuse, R7, R16 ;  /* 0x0000000703107224 */ /* 0x040fe400078e0210 */
[----:B------:R-:W-:Y:S01]  /*1060*/  @!P5 IMAD.IADD R18, R18, 0x1, -R3 ;  /* 0x000000011212d824 */ /* 0x000fe200078e0a03 */
[----:B------:R-:W-:Y:S01]  /*1070*/  ISETP.GT.U32.AND P5, PT, R3, R9, PT ;  /* 0x000000090300720c */ /* 0x000fe20003fa4070 */
[----:B------:R-:W-:-:S02]  /*1080*/  IMAD.MOV R14, RZ, RZ, -R14 ;  /* 0x000000ffff0e7224 */ /* 0x000fc400078e0a0e */
[--C-:B------:R-:W-:Y:S02]  /*1090*/  @!P4 IMAD.IADD R28, R28, 0x1, -R3.reuse ;  /* 0x000000011c1cc824 */ /* 0x100fe400078e0a03 */
[--C-:B------:R-:W-:Y:S01]  /*10a0*/  @!P3 IMAD.IADD R24, R24, 0x1, -R3.reuse ;  /* 0x000000011818b824 */ /* 0x100fe200078e0a03 */
[C---:B------:R-:W-:Y:S01]  /*10b0*/  ISETP.GT.U32.AND P3, PT, R3.reuse, R16, PT ;  /* 0x000000100300720c */ /* 0x040fe20003f64070 */
[C---:B------:R-:W-:Y:S01]  /*10c0*/  IMAD R12, R3.reuse, R14, R12 ;  /* 0x0000000e030c7224 */ /* 0x040fe200078e020c */
[----:B------:R-:W-:Y:S01]  /*10d0*/  ISETP.GT.U32.AND P4, PT, R3, R28, PT ;  /* 0x0000001c0300720c */ /* 0x000fe20003f84070 */
[--C-:B------:R-:W-:Y:S01]  /*10e0*/  @!P1 IMAD.IADD R15, R15, 0x1, -R3.reuse ;  /* 0x000000010f0f9824 */ /* 0x100fe200078e0a03 */
[C---:B------:R-:W-:Y:S01]  /*10f0*/  ISETP.GT.U32.AND P1, PT, R3.reuse, R4, PT ;  /* 0x000000040300720c */ /* 0x040fe20003f24070 */
[----:B------:R-:W-:Y:S01]  /*1100*/  @!P0 IMAD.IADD R6, R6, 0x1, -R3 ;  /* 0x0000000106068824 */ /* 0x000fe200078e0a03 */
[----:B------:R-:W-:Y:S01]  /*1110*/  ISETP.GT.U32.AND P0, PT, R3, R24, PT ;  /* 0x000000180300720c */ /* 0x000fe20003f04070 */
[----:B------:R-:W-:-:S02]  /*1120*/  IMAD.MOV R8, RZ, RZ, -R8 ;  /* 0x000000ffff087224 */ /* 0x000fc400078e0a08 */
[----:B------:R-:W-:Y:S01]  /*1130*/  @!P2 IMAD.IADD R26, R26, 0x1, -R3 ;  /* 0x000000011a1aa824 */ /* 0x000fe200078e0a03 */
[C---:B------:R-:W-:Y:S01]  /*1140*/  ISETP.GT.U32.AND P2, PT, R3.reuse, R12, PT ;  /* 0x0000000c0300720c */ /* 0x040fe20003f44070 */
[C---:B------:R-:W-:Y:S02]  /*1150*/  IMAD R10, R3.reuse, R8, R10 ;  /* 0x00000008030a7224 */ /* 0x040fe400078e020a */
[----:B------:R-:W-:Y:S01]  /*1160*/  @!P6 IMAD.IADD R0, R0, 0x1, -R5 ;  /* 0x000000010000e824 */ /* 0x000fe200078e0a05 */
[----:B------:R-:W-:Y:S01]  /*1170*/  ISETP.GT.U32.AND P6, PT, R3, R11, PT ;  /* 0x0000000b0300720c */ /* 0x000fe20003fc4070 */
[--C-:B------:R-:W-:Y:S01]  /*1180*/  @!P5 IMAD.IADD R9, R9, 0x1, -R3.reuse ;  /* 0x000000010909d824 */ /* 0x100fe200078e0a03 */
[----:B------:R-:W-:Y:S01]  /*1190*/  ISETP.GT.U32.AND P5, PT, R3, R10, PT ;  /* 0x0000000a0300720c */ /* 0x000fe20003fa4070 */
[--C-:B------:R-:W-:Y:S01]  /*11a0*/  @!P3 IMAD.IADD R16, R16, 0x1, -R3.reuse ;  /* 0x000000011010b824 */ /* 0x100fe200078e0a03 */
[----:B------:R-:W-:Y:S01]  /*11b0*/  ISETP.GE.AND P3, PT, R23, RZ, PT ;  /* 0x000000ff1700720c */ /* 0x000fe20003f66270 */
[--C-:B------:R-:W-:Y:S01]  /*11c0*/  @!P1 IMAD.IADD R4, R4, 0x1, -R3.reuse ;  /* 0x0000000104049824 */ /* 0x100fe200078e0a03 */
[C---:B------:R-:W-:Y:S01]  /*11d0*/  ISETP.GT.U32.AND P1, PT, R3.reuse, R26, PT ;  /* 0x0000001a0300720c */ /* 0x040fe20003f24070 */
[--C-:B------:R-:W-:Y:S01]  /*11e0*/  @!P4 IMAD.IADD R28, R28, 0x1, -R3.reuse ;  /* 0x000000011c1cc824 */ /* 0x100fe200078e0a03 */
[C---:B------:R-:W-:Y:S01]  /*11f0*/  ISETP.GT.U32.AND P4, PT, R3.reuse, R6, PT ;  /* 0x000000060300720c */ /* 0x040fe20003f84070 */
        /* <DEDUP_REMOVED lines=8> */
[----:B------:R-:W-:Y:S01]  /*1280*/  @!P3 IMAD.MOV R0, RZ, RZ, -R0 ;  /* 0x000000ffff00b224 */ /* 0x000fe200078e0a00 */
[----:B------:R-:W-:Y:S01]  /*1290*/  ISETP.LE.AND P3, PT, RZ, UR22, PT ;  /* 0x00000016ff007c0c */ /* 0x000fe2000bf63270 */
[--C-:B------:R-:W-:Y:S01]  /*12a0*/  @!P1 IMAD.IADD R26, R26, 0x1, -R3.reuse ;  /* 0x000000011a1a9824 */ /* 0x100fe200078e0a03 */
[----:B------:R-:W-:Y:S01]  /*12b0*/  ISETP.GT.U32.AND P1, PT, R3, R12, PT ;  /* 0x0000000c0300720c */ /* 0x000fe20003f24070 */
[--C-:B------:R-:W-:Y:S01]  /*12c0*/  @!P4 IMAD.IADD R6, R6, 0x1, -R3.reuse ;  /* 0x000000010606c824 */ /* 0x100fe200078e0a03 */
[----:B------:R-:W-:Y:S01]  /*12d0*/  ISETP.LE.AND P4, PT, RZ, UR25, PT ;  /* 0x00000019ff007c0c */ /* 0x000fe2000bf83270 */
[--C-:B------:R-:W-:Y:S01]  /*12e0*/  @!P0 IMAD.IADD R16, R16, 0x1, -R3.reuse ;  /* 0x0000000110108824 */ /* 0x100fe200078e0a03 */
[----:B------:R-:W-:Y:S01]  /*12f0*/  ISETP.LE.AND P0, PT, RZ, UR23, PT ;  /* 0x00000017ff007c0c */ /* 0x000fe2000bf03270 */
[----:B------:R-:W-:Y:S01]  /*1300*/  @!P2 IMAD.MOV R2, RZ, RZ, -R2 ;  /* 0x000000ffff02a224 */ /* 0x000fe200078e0a02 */
[----:B0-----:R-:W-:Y:S01]  /*1310*/  LOP3.LUT R5, R21, 0x7, RZ, 0xc0, !PT ;  /* 0x0000000715057812 */ /* 0x001fe200078ec0ff */
[--C-:B------:R-:W-:Y:S01]  /*1320*/  @!P6 IMAD.IADD R9, R9, 0x1, -R3.reuse ;  /* 0x000000010909e824 */ /* 0x100fe200078e0a03 */
[----:B------:R-:W-:Y:S01]  /*1330*/  ISETP.LE.AND P2, PT, RZ, UR21, PT ;  /* 0x00000015ff007c0c */ /* 0x000fe2000bf43270 */
[----:B------:R-:W-:Y:S01]  /*1340*/  IMAD.SHL.U32 R7, R21, 0x2, RZ ;  /* 0x0000000215077824 */ /* 0x000fe200078e00ff */
[----:B------:R-:W-:Y:S01]  /*1350*/  ISETP.GT.U32.AND P6, PT, R3, R10, PT ;  /* 0x0000000a0300720c */ /* 0x000fe20003fc4070 */
[C---:B------:R-:W-:Y:S01]  /*1360*/  IMAD R8, R5.reuse, 0x90, RZ ;  /* 0x0000009005087824 */ /* 0x040fe200078e02ff */
[----:B------:R-:W-:Y:S01]  /*1370*/  LOP3.LUT R23, RZ, c[0x0][0x17c], RZ, 0x33, !PT ;  /* 0x00005f00ff177a12 */ /* 0x000fe200078e33ff */
[----:B------:R-:W-:Y:S01]  /*1380*/  IMAD R22, R5, 0x110, RZ ;  /* 0x0000011005167824 */ /* 0x000fe200078e02ff */
[----:B------:R-:W-:Y:S01]  /*1390*/  LOP3.LUT R5, RZ, c[0x0][0x178], RZ, 0x33, !PT ;  /* 0x00005e00ff057a12 */ /* 0x000fe200078e33ff */
[--C-:B------:R-:W-:Y:S01]  /*13a0*/  @!P5 IMAD.IADD R4, R4, 0x1, -R3.reuse ;  /* 0x000000010404d824 */ /* 0x100fe200078e0a03 */
[----:B------:R-:W-:Y:S01]  /*13b0*/  ISETP.NE.AND P5, PT, RZ, c[0x0][0x178], PT ;  /* 0x00005e00ff007a0c */ /* 0x000fe20003fa5270 */
[----:B------:R-:W-:Y:S01]  /*13c0*/  @!P1 IMAD.IADD R12, R12, 0x1, -R3 ;  /* 0x000000010c0c9824 */ /* 0x000fe200078e0a03 */
[----:B------:R-:W-:Y:S01]  /*13d0*/  LOP3.LUT R25, R8, 0x30, R7, 0x78, !PT ;  /* 0x0000003008197812 */ /* 0x000fe200078e7807 */
[----:B------:R-:W-:Y:S01]  /*13e0*/  @!P4 IMAD.MOV R20, RZ, RZ, -R20 ;  /* 0x000000ffff14c224 */ /* 0x000fe200078e0a14 */
[C---:B------:R-:W-:Y:S01]  /*13f0*/  SEL R14, R5.reuse, R2, !P5 ;  /* 0x00000002050e7207 */ /* 0x040fe20006800000 */
[----:B------:R-:W-:Y:S01]  /*1400*/  @!P0 IMAD.MOV R17, RZ, RZ, -R17 ;  /* 0x000000ffff118224 */ /* 0x000fe200078e0a11 */
[----:B------:R-:W-:Y:S01]  /*1410*/  SEL R8, R5, R0, !P5 ;  /* 0x0000000005087207 */ /* 0x000fe20006800000 */
[----:B------:R-:W-:Y:S01]  /*1420*/  @!P3 IMAD.MOV R15, RZ, RZ, -R15 ;  /* 0x000000ffff0fb224 */ /* 0x000fe200078e0a0f */
[----:B------:R-:W-:Y:S01]  /*1430*/  ISETP.LE.AND P1, PT, RZ, UR20, PT ;  /* 0x00000014ff007c0c */ /* 0x000fe2000bf23270 */
[----:B------:R-:W-:Y:S01]  /*1440*/  @!P2 IMAD.MOV R13, RZ, RZ, -R13 ;  /* 0x000000ffff0da224 */ /* 0x000fe200078e0a0d */
[----:B------:R-:W-:Y:S01]  /*1450*/  ISETP.LE.AND P4, PT, RZ, UR19, PT ;  /* 0x00000013ff007c0c */ /* 0x000fe2000bf83270 */
[----:B------:R-:W-:Y:S01]  /*1460*/  @!P6 IMAD.IADD R10, R10, 0x1, -R3 ;  /* 0x000000010a0ae824 */ /* 0x000fe200078e0a03 */
[----:B------:R-:W-:Y:S01]  /*1470*/  ISETP.LE.AND P5, PT, RZ, UR18, PT ;  /* 0x00000012ff007c0c */ /* 0x000fe2000bfa3270 */
[----:B------:R-:W-:Y:S01]  /*1480*/  IMAD R0, R27, c[0x0][0x18c], RZ ;  /* 0x000063001b007a24 */ /* 0x000fe200078e02ff */
[----:B------:R-:W-:Y:S01]  /*1490*/  ISETP.LE.AND P0, PT, RZ, UR17, PT ;  /* 0x00000011ff007c0c */ /* 0x000fe2000bf03270 */
[----:B------:R-:W-:Y:S01]  /*14a0*/  IMAD R14, R14, c[0x0][0x184], RZ ;  /* 0x000061000e0e7a24 */ /* 0x000fe200078e02ff */
[----:B------:R-:W-:Y:S01]  /*14b0*/  ISETP.LE.AND P3, PT, RZ, UR16, PT ;  /* 0x00000010ff007c0c */ /* 0x000fe2000bf63270 */
[----:B------:R-:W-:Y:S01]  /*14c0*/  IMAD R8, R8, c[0x0][0x184], RZ ;  /* 0x0000610008087a24 */ /* 0x000fe200078e02ff */
[----:B------:R-:W-:-:S02]  /*14d0*/  ISETP.LE.AND P2, PT, RZ, UR15, PT ;  /* 0x0000000fff007c0c */ /* 0x000fc4000bf43270 */
[----:B------:R-:W-:Y:S01]  /*14e0*/  ISETP.LE.AND P6, PT, RZ, UR24, PT ;  /* 0x00000018ff007c0c */ /* 0x000fe2000bfc3270 */
[----:B------:R-:W-:Y:S01]  /*14f0*/  @!P1 IMAD.MOV R11, RZ, RZ, -R11 ;  /* 0x000000ffff0b9224 */ /* 0x000fe200078e0a0b */
        /* <DEDUP_REMOVED lines=10> */
[----:B------:R-:W-:Y:S01]  /*15a0*/  ISETP.NE.AND P2, PT, RZ, c[0x0][0x17c], PT ;  /* 0x00005f00ff007a0c */ /* 0x000fe20003f45270 */
[----:B------:R-:W-:Y:S01]  /*15b0*/  @!P6 IMAD.MOV R19, RZ, RZ, -R19 ;  /* 0x000000ffff13e224 */ /* 0x000fe200078e0a13 */
[----:B------:R-:W-:Y:S01]  /*15c0*/  LOP3.LUT R7, R7, 0x10, RZ, 0xc0, !PT ;  /* 0x0000001007077812 */ /* 0x000fe200078ec0ff */
[----:B------:R-:W-:Y:S01]  /*15d0*/  @!P1 IMAD.MOV R6, RZ, RZ, -R6 ;  /* 0x000000ffff069224 */ /* 0x000fe200078e0a06 */
[C---:B------:R-:W-:Y:S01]  /*15e0*/  SEL R20, R23.reuse, R20, !P2 ;  /* 0x0000001417147207 */ /* 0x040fe20005000000 */
[----:B------:R-:W-:Y:S01]  /*15f0*/  @!P4 IMAD.MOV R10, RZ, RZ, -R10 ;  /* 0x000000ffff0ac224 */ /* 0x000fe200078e0a0a */
[C---:B------:R-:W-:Y:S01]  /*1600*/  SEL R19, R23.reuse, R19, !P2 ;  /* 0x0000001317137207 */ /* 0x040fe20005000000 */
[----:B------:R-:W-:Y:S01]  /*1610*/  @!P5 IMAD.MOV R12, RZ, RZ, -R12 ;  /* 0x000000ffff0cd224 */ /* 0x000fe200078e0a0c */
[----:B------:R-:W-:Y:S01]  /*1620*/  SEL R17, R23, R17, !P2 ;  /* 0x0000001117117207 */ /* 0x000fe20005000000 */
[----:B------:R-:W-:Y:S01]  /*1630*/  @!P0 IMAD.MOV R16, RZ, RZ, -R16 ;  /* 0x000000ffff108224 */ /* 0x000fe200078e0a10 */
[----:B------:R-:W-:Y:S01]  /*1640*/  LOP3.LUT R7, R7, 0x20, R21, 0xf8, !PT ;  /* 0x0000002007077812 */ /* 0x000fe200078ef815 */
[----:B------:R-:W-:Y:S01]  /*1650*/  @!P3 IMAD.MOV R18, RZ, RZ, -R18 ;  /* 0x000000ffff12b224 */ /* 0x000fe200078e0a12 */
[----:B------:R-:W-:Y:S01]  /*1660*/  LEA R2, P6, R0, c[0x0][0x168], 0x1 ;  /* 0x00005a0000027a11 */ /* 0x000fe200078c08ff */
[----:B------:R-:W-:Y:S01]  /*1670*/  IMAD R20, R20, c[0x0][0x190], RZ ;  /* 0x0000640014147a24 */ /* 0x000fe200078e02ff */
[----:B------:R-:W-:Y:S01]  /*1680*/  SEL R15, R23, R15, !P2 ;  /* 0x0000000f170f7207 */ /* 0x000fe20005000000 */
[----:B------:R-:W-:Y:S01]  /*1690*/  IMAD R19, R19, c[0x0][0x190], RZ ;  /* 0x0000640013137a24 */ /* 0x000fe200078e02ff */
[----:B------:R-:W-:Y:S01]  /*16a0*/  SEL R13, R23, R13, !P2 ;  /* 0x0000000d170d7207 */ /* 0x000fe20005000000 */
[----:B------:R-:W-:Y:S01]  /*16b0*/  IMAD R17, R17, c[0x0][0x190], RZ ;  /* 0x0000640011117a24 */ /* 0x000fe200078e02ff */
[----:B------:R-:W-:Y:S01]  /*16c0*/  SEL R11, R23, R11, !P2 ;  /* 0x0000000b170b7207 */ /* 0x000fe20005000000 */
[----:B------:R-:W-:Y:S01]  /*16d0*/  IMAD R15, R15, c[0x0][0x190], RZ ;  /* 0x000064000f0f7a24 */ /* 0x000fe200078e02ff */
[----:B------:R-:W-:Y:S01]  /*16e0*/  LOP3.LUT R22, R22, R7, RZ, 0x3c, !PT ;  /* 0x0000000716167212 */ /* 0x000fe200078e3cff */
[----:B------:R-:W-:Y:S01]  /*16f0*/  IMAD R13, R13, c[0x0][0x190], RZ ;  /* 0x000064000d0d7a24 */ /* 0x000fe200078e02ff */
[----:B------:R-:W-:Y:S01]  /*1700*/  SEL R9, R23, R9, !P2 ;  /* 0x0000000917097207 */ /* 0x000fe20005000000 */
[----:B------:R-:W-:Y:S01]  /*1710*/  IMAD R11, R11, c[0x0][0x190], RZ ;  /* 0x000064000b0b7a24 */ /* 0x000fe200078e02ff */
[C---:B------:R-:W-:Y:S01]  /*1720*/  SEL R7, R23.reuse, R28, !P2 ;  /* 0x0000001c17077207 */ /* 0x040fe20005000000 */
[----:B------:R-:W-:Y:S01]  /*1730*/  IMAD.MOV.U32 R21, RZ, RZ, c[0x0][0x188] ;  /* 0x00006200ff157624 */ /* 0x000fe200078e00ff */
[----:B------:R-:W-:Y:S01]  /*1740*/  SEL R5, R23, R26, !P2 ;  /* 0x0000001a17057207 */ /* 0x000fe20005000000 */
[----:B------:R-:W-:Y:S01]  /*1750*/  IMAD R9, R9, c[0x0][0x190], RZ ;  /* 0x0000640009097a24 */ /* 0x000fe200078e02ff */
[----:B------:R-:W-:Y:S01]  /*1760*/  SEL R3, R23, R24, !P2 ;  /* 0x0000001817037207 */ /* 0x000fe20005000000 */
[----:B------:R-:W-:Y:S01]  /*1770*/  IMAD R7, R7, c[0x0][0x190], RZ ;  /* 0x0000640007077a24 */ /* 0x000fe200078e02ff */
[----:B------:R-:W-:Y:S01]  /*1780*/  SEL R4, R23, R4, !P2 ;  /* 0x0000000417047207 */ /* 0x000fe20005000000 */
[----:B------:R-:W-:Y:S01]  /*1790*/  IMAD R5, R5, c[0x0][0x190], RZ ;  /* 0x0000640005057a24 */ /* 0x000fe200078e02ff */
[----:B------:R-:W-:Y:S01]  /*17a0*/  SEL R6, R23, R6, !P2 ;  /* 0x0000000617067207 */ /* 0x000fe20005000000 */
[----:B------:R-:W-:Y:S01]  /*17b0*/  IMAD R3, R3, c[0x0][0x190], RZ ;  /* 0x0000640003037a24 */ /* 0x000fe200078e02ff */
[C---:B------:R-:W-:Y:S01]  /*17c0*/  SEL R10, R23.reuse, R10, !P2 ;  /* 0x0000000a170a7207 */ /* 0x040fe20005000000 */
[----:B------:R-:W-:Y:S01]  /*17d0*/  IMAD R4, R4, c[0x0][0x190], RZ ;  /* 0x0000640004047a24 */ /* 0x000fe200078e02ff */
[C---:B------:R-:W-:Y:S01]  /*17e0*/  SEL R12, R23.reuse, R12, !P2 ;  /* 0x0000000c170c7207 */ /* 0x040fe20005000000 */
[----:B------:R-:W-:Y:S01]  /*17f0*/  IMAD R6, R6, c[0x0][0x190], RZ ;  /* 0x0000640006067a24 */ /* 0x000fe200078e02ff */
[C---:B------:R-:W-:Y:S01]  /*1800*/  SEL R16, R23.reuse, R16, !P2 ;  /* 0x0000001017107207 */ /* 0x040fe20005000000 */
[----:B------:R-:W-:Y:S01]  /*1810*/  IMAD R10, R10, c[0x0][0x190], RZ ;  /* 0x000064000a0a7a24 */ /* 0x000fe200078e02ff */
[----:B------:R-:W-:Y:S01]  /*1820*/  SEL R18, R23, R18, !P2 ;  /* 0x0000001217127207 */ /* 0x000fe20005000000 */
[----:B------:R-:W-:Y:S01]  /*1830*/  IMAD R12, R12, c[0x0][0x190], RZ ;  /* 0x000064000c0c7a24 */ /* 0x000fe200078e02ff */
[-C--:B------:R-:W-:Y:S01]  /*1840*/  LEA R29, P1, R20, R2.reuse, 0x1 ;  /* 0x00000002141d7211 */ /* 0x080fe200078208ff */
[----:B------:R-:W-:Y:S01]  /*1850*/  IMAD R16, R16, c[0x0][0x190], RZ ;  /* 0x0000640010107a24 */ /* 0x000fe200078e02ff */
[-C--:B------:R-:W-:Y:S01]  /*1860*/  LEA R28, P2, R19, R2.reuse, 0x1 ;  /* 0x00000002131c7211 */ /* 0x080fe200078408ff */
[----:B------:R-:W-:Y:S01]  /*1870*/  IMAD R18, R18, c[0x0][0x190], RZ ;  /* 0x0000640012127a24 */ /* 0x000fe200078e02ff */
[----:B------:R-:W-:Y:S01]  /*1880*/  LEA R26, P3, R17, R2, 0x1 ;  /* 0x00000002111a7211 */ /* 0x000fe200078608ff */
[----:B------:R0:W-:Y:S01]  /*1890*/  STL [R1+0x264], R29 ;  /* 0x0002641d01007387 */ /* 0x0001e20000100800 */
[----:B------:R-:W-:Y:S01]  /*18a0*/  LEA.HI.X.SX32 R0, R0, c[0x0][0x16c], 0x1, P6 ;  /* 0x00005b0000007a11 */ /* 0x000fe200030f0eff */
[----:B------:R-:W-:-:S02]  /*18b0*/  IMAD R23, R21, 0x3f, RZ ;  /* 0x0000003f15177824 */ /* 0x000fc400078e02ff */
[----:B------:R1:W-:Y:S01]  /*18c0*/  STL [R1+0x26c], R28 ;  /* 0x00026c1c01007387 */ /* 0x0003e20000100800 */
[----:B------:R-:W-:Y:S01]  /*18d0*/  LEA.HI.X.SX32 R17, R17, R0, 0x1, P3 ;  /* 0x0000000011117211 */ /* 0x000fe200018f0eff */
[----:B------:R-:W-:Y:S02]  /*18e0*/  IMAD R24, R21, 0x3e, RZ ;  /* 0x0000003e15187824 */ /* 0x000fe400078e02ff */
[----:B------:R2:W-:Y:S01]  /*18f0*/  STL [R1+0x274], R26 ;  /* 0x0002741a01007387 */ /* 0x0005e20000100800 */
[-C--:B0-----:R-:W-:Y:S02]  /*1900*/  LEA R29, P4, R15, R2.reuse, 0x1 ;  /* 0x000000020f1d7211 */ /* 0x081fe400078808ff */
[----:B-1----:R-:W-:-:S03]  /*1910*/  LEA R28, P5, R13, R2, 0x1 ;  /* 0x000000020d1c7211 */ /* 0x002fc600078a08ff */
[----:B------:R0:W-:Y:S01]  /*1920*/  STL [R1+0x27c], R29 ;  /* 0x00027c1d01007387 */ /* 0x0001e20000100800 */
[----:B--2---:R-:W-:-:S03]  /*1930*/  LEA R26, P6, R11, R2, 0x1 ;  /* 0x000000020b1a7211 */ /* 0x004fc600078c08ff */
[----:B------:R1:W-:Y:S01]  /*1940*/  STL [R1+0x658], R28 ;  /* 0x0006581c01007387 */ /* 0x0003e20000100800 */
[----:B------:R-:W-:-:S03]  /*1950*/  LEA.HI.X.SX32 R11, R11, R0, 0x1, P6 ;  /* 0x000000000b0b7211 */ /* 0x000fc600030f0eff */
[----:B------:R2:W-:Y:S01]  /*1960*/  STL [R1+0x678], R26 ;  /* 0x0006781a01007387 */ /* 0x0005e20000100800 */
[----:B0-----:R-:W-:Y:S02]  /*1970*/  LEA R29, P0, R9, R2, 0x1 ;  /* 0x00000002091d7211 */ /* 0x001fe400078008ff */
[----:B-1----:R-:W-:-:S03]  /*1980*/  LEA.HI.X.SX32 R28, R20, R0, 0x1, P1 ;  /* 0x00000000141c7211 */ /* 0x002fc600008f0eff */
[----:B------:R-:W-:Y:S01]  /*1990*/  STL [R1+0x680], R29 ;  /* 0x0006801d01007387 */ /* 0x000fe20000100800 */
[----:B------:R-:W-:Y:S02]  /*19a0*/  LEA.HI.X.SX32 R20, R19, R0, 0x1, P2 ;  /* 0x0000000013147211 */ /* 0x000fe400010f0eff */
[-C--:B--2---:R-:W-:Y:S01]  /*19b0*/  LEA R26, P1, R7, R2.reuse, 0x1 ;  /* 0x00000002071a7211 */ /* 0x084fe200078208ff */
[----:B------:R0:W-:Y:S01]  /*19c0*/  STL [R1+0x260], R28 ;  /* 0x0002601c01007387 */ /* 0x0001e20000100800 */
[----:B------:R-:W-:-:S03]  /*19d0*/  LEA R19, P2, R5, R2, 0x1 ;  /* 0x0000000205137211 */ /* 0x000fc600078408ff */
[----:B------:R-:W-:Y:S01]  /*19e0*/  STL [R1+0x688], R26 ;  /* 0x0006881a01007387 */ /* 0x000fe20000100800 */
[----:B------:R-:W-:-:S03]  /*19f0*/  LEA.HI.X.SX32 R5, R5, R0, 0x1, P2 ;  /* 0x0000000005057211 */ /* 0x000fc600010f0eff */
[----:B------:R1:W-:Y:S01]  /*1a00*/  STL [R1+0x268], R20 ;  /* 0x0002681401007387 */ /* 0x0003e20000100800 */
[----:B0-----:R-:W-:-:S03]  /*1a10*/  LEA R28, P2, R8, c[0x0][0x160], 0x1 ;  /* 0x00005800081c7a11 */ /* 0x001fc600078408ff */
[----:B------:R0:W-:Y:S01]  /*1a20*/  STL [R1+0x690], R19 ;  /* 0x0006901301007387 */ /* 0x0001e20000100800 */
[----:B------:R-:W-:Y:S01]  /*1a30*/  LEA.HI.X.SX32 R29, R8, c[0x0][0x164], 0x1, P2 ;  /* 0x00005900081d7a11 */ /* 0x000fe200010f0eff */
[----:B------:R-:W-:Y:S02]  /*1a40*/  IMAD R8, R21, 0x3c, RZ ;  /* 0x0000003c15087824 */ /* 0x000fe400078e02ff */
[----:B------:R2:W-:Y:S01]  /*1a50*/  STL [R1+0x270], R17 ;  /* 0x0002701101007387 */ /* 0x0005e20000100800 */
[----:B-1----:R-:W-:-:S03]  /*1a60*/  LEA R20, P3, R3, R2, 0x1 ;  /* 0x0000000203147211 */ /* 0x002fc600078608ff */
[----:B------:R-:W1:Y:S01]  /*1a70*/  S2R R26, SR_TID.X ;  /* 0x00000000001a7919 */ /* 0x000e620000002100 */
[-C--:B0-----:R-:W-:Y:S02]  /*1a80*/  LEA.HI.X.SX32 R19, R15, R0.reuse, 0x1, P4 ;  /* 0x000000000f137211 */ /* 0x081fe400020f0eff */
[----:B------:R-:W-:Y:S01]  /*1a90*/  LEA.HI.X.SX32 R15, R13, R0, 0x1, P5 ;  /* 0x000000000d0f7211 */ /* 0x000fe200028f0eff */
[----:B------:R-:W-:Y:S01]  /*1aa0*/  STL [R1+0x698], R20 ;  /* 0x0006981401007387 */ /* 0x000fe20000100800 */
[-C--:B--2---:R-:W-:Y:S02]  /*1ab0*/  LEA R17, P4, R4, R2.reuse, 0x1 ;  /* 0x0000000204117211 */ /* 0x084fe400078808ff */
[----:B------:R-:W-:Y:S01]  /*1ac0*/  LEA R13, P5, R6, R2, 0x1 ;  /* 0x00000002060d7211 */ /* 0x000fe200078a08ff */
[----:B------:R-:W-:Y:S01]  /*1ad0*/  STL [R1+0x278], R19 ;  /* 0x0002781301007387 */ /* 0x000fe20000100800 */
[----:B------:R-:W-:-:S03]  /*1ae0*/  LEA.HI.X.SX32 R4, R4, R0, 0x1, P4 ;  /* 0x0000000004047211 */ /* 0x000fc600020f0eff */
[----:B------:R-:W-:Y:S04]  /*1af0*/  STL [R1+0x6a8], R17 ;  /* 0x0006a81101007387 */ /* 0x000fe80000100800 */
[----:B------:R0:W-:Y:S04]  /*1b00*/  STL [R1+0x280], R15 ;  /* 0x0002800f01007387 */ /* 0x0001e80000100800 */
[----:B------:R2:W-:Y:S04]  /*1b10*/  STL [R1+0x6b0], R13 ;  /* 0x0006b00d01007387 */ /* 0x0005e80000100800 */
[----:B------:R3:W-:Y:S01]  /*1b20*/  STL [R1+0x674], R11 ;  /* 0x0006740b01007387 */ /* 0x0007e20000100800 */
[----:B0-----:R-:W-:-:S02]  /*1b30*/  LEA R15, P6, R10, R2, 0x1 ;  /* 0x000000020a0f7211 */ /* 0x001fc400078c08ff */
[----:B--2---:R-:W-:-:S03]  /*1b40*/  LEA.HI.X.SX32 R13, R9, R0, 0x1, P0 ;  /* 0x00000000090d7211 */ /* 0x004fc600000f0eff */
[----:B------:R-:W-:Y:S01]  /*1b50*/  STL [R1+0x6b8], R15 ;  /* 0x0006b80f01007387 */ /* 0x000fe20000100800 */
[----:B------:R-:W-:Y:S02]  /*1b60*/  LEA.HI.X.SX32 R9, R7, R0, 0x1, P1 ;  /* 0x0000000007097211 */ /* 0x000fe400008f0eff */
[-C--:B---3--:R-:W-:Y:S01]  /*1b70*/  LEA R11, P0, R12, R2.reuse, 0x1 ;  /* 0x000000020c0b7211 */ /* 0x088fe200078008ff */
[----:B------:R-:W-:Y:S01]  /*1b80*/  STL [R1+0x67c], R13 ;  /* 0x00067c0d01007387 */ /* 0x000fe20000100800 */
[----:B------:R-:W-:-:S03]  /*1b90*/  LEA R7, P1, R16, R2, 0x1 ;  /* 0x0000000210077211 */ /* 0x000fc600078208ff */
[----:B------:R0:W-:Y:S04]  /*1ba0*/  STL [R1+0x6c0], R11 ;  /* 0x0006c00b01007387 */ /* 0x0001e80000100800 */
[----:B------:R-:W-:Y:S04]  /*1bb0*/  STL [R1+0x684], R9 ;  /* 0x0006840901007387 */ /* 0x000fe80000100800 */
[----:B------:R2:W-:Y:S01]  /*1bc0*/  STL [R1+0x6c8], R7 ;  /* 0x0006c80701007387 */ /* 0x0005e20000100800 */
[----:B0-----:R-:W-:-:S03]  /*1bd0*/  IMAD.MOV.U32 R11, RZ, RZ, R3 ;  /* 0x000000ffff0b7224 */ /* 0x001fc600078e0003 */
[----:B------:R0:W-:Y:S01]  /*1be0*/  STL [R1+0x68c], R5 ;  /* 0x00068c0501007387 */ /* 0x0001e20000100800 */
[----:B--2---:R-:W-:Y:S02]  /*1bf0*/  LEA.HI.X.SX32 R7, R3, R0, 0x1, P3 ;  /* 0x0000000003077211 */ /* 0x004fe400018f0eff */
[----:B0-----:R-:W-:-:S03]  /*1c00*/  LEA R5, P3, R18, R2, 0x1 ;  /* 0x0000000212057211 */ /* 0x001fc600078608ff */
[----:B------:R-:W-:Y:S01]  /*1c10*/  STL [R1+0x694], R7 ;  /* 0x0006940701007387 */ /* 0x000fe20000100800 */
[----:B------:R-:W-:-:S03]  /*1c20*/  LEA R2, P4, R14, c[0x0][0x160], 0x1 ;  /* 0x000058000e027a11 */ /* 0x000fc600078808ff */
[----:B------:R0:W-:Y:S01]  /*1c30*/  STL [R1+0x6cc], R5 ;  /* 0x0006cc0501007387 */ /* 0x0001e20000100800 */
[----:B------:R-:W-:-:S03]  /*1c40*/  LEA.HI.X.SX32 R11, R14, c[0x0][0x164], 0x1, P4 ;  /* 0x000059000e0b7a11 */ /* 0x000fc600020f0eff */
[----:B------:R2:W-:Y:S04]  /*1c50*/  STL [R1+0x6a4], R4 ;  /* 0x0006a40401007387 */ /* 0x0005e80000100800 */
[----:B------:R3:W-:Y:S01]  /*1c60*/  STL [R1+0xf0], R2 ;  /* 0x0000f00201007387 */ /* 0x0007e20000100800 */
[-C--:B0-----:R-:W-:Y:S02]  /*1c70*/  LEA.HI.X.SX32 R5, R6, R0.reuse, 0x1, P5 ;  /* 0x0000000006057211 */ /* 0x081fe400028f0eff */
[-C--:B------:R-:W-:Y:S02]  /*1c80*/  LEA.HI.X.SX32 R6, R16, R0.reuse, 0x1, P1 ;  /* 0x0000000010067211 */ /* 0x080fe400008f0eff */
[----:B--2---:R-:W-:Y:S01]  /*1c90*/  LEA.HI.X.SX32 R4, R10, R0, 0x1, P6 ;  /* 0x000000000a047211 */ /* 0x004fe200030f0eff */
[----:B------:R-:W-:Y:S01]  /*1ca0*/  STL [R1+0x6ac], R5 ;  /* 0x0006ac0501007387 */ /* 0x000fe20000100800 */
[----:B------:R-:W-:-:S02]  /*1cb0*/  IMAD.MOV.U32 R10, RZ, RZ, R2 ;  /* 0x000000ffff0a7224 */ /* 0x000fc400078e0002 */
[----:B------:R-:W-:Y:S01]  /*1cc0*/  IMAD.MOV.U32 R10, RZ, RZ, R2 ;  /* 0x000000ffff0a7224 */ /* 0x000fe200078e0002 */
[----:B------:R0:W-:Y:S01]  /*1cd0*/  STL [R1+0x6b4], R4 ;  /* 0x0006b40401007387 */ /* 0x0001e20000100800 */
[----:B---3--:R-:W-:Y:S01]  /*1ce0*/  IMAD.WIDE R2, R23, 0x2, R28 ;  /* 0x0000000217027825 */ /* 0x008fe200078e021c */
[-C--:B0-----:R-:W-:Y:S02]  /*1cf0*/  LEA.HI.X.SX32 R4, R12, R0.reuse, 0x1, P0 ;  /* 0x000000000c047211 */ /* 0x081fe400000f0eff */
[----:B------:R-:W-:-:S03]  /*1d00*/  LEA.HI.X.SX32 R0, R18, R0, 0x1, P3 ;  /* 0x0000000012007211 */ /* 0x000fc600018f0eff */
[----:B------:R0:W-:Y:S04]  /*1d10*/  STL [R1+0x6bc], R4 ;  /* 0x0006bc0401007387 */ /* 0x0001e80000100800 */
[----:B------:R-:W-:Y:S04]  /*1d20*/  STL [R1+0xf4], R11 ;  /* 0x0000f40b01007387 */ /* 0x000fe80000100800 */
[----:B------:R2:W-:Y:S01]  /*1d30*/  STL [R1+0x6c4], R6 ;  /* 0x0006c40601007387 */ /* 0x0005e20000100800 */
[----:B0-----:R-:W-:-:S03]  /*1d40*/  IMAD.WIDE R4, R23, 0x2, R10 ;  /* 0x0000000217047825 */ /* 0x001fc600078e020a */
[----:B------:R-:W-:Y:S04]  /*1d50*/  STL [R1+0x6a0], R2 ;  /* 0x0006a00201007387 */ /* 0x000fe80000100800 */
[----:B------:R0:W-:Y:S01]  /*1d60*/  STL [R1+0x69c], R0 ;  /* 0x00069c0001007387 */ /* 0x0001e20000100800 */
[----:B--2---:R-:W-:-:S03]  /*1d70*/  IMAD.WIDE R6, R24, 0x2, R10 ;  /* 0x0000000218067825 */ /* 0x004fc600078e020a */
[----:B------:R2:W-:Y:S04]  /*1d80*/  STL [R1+0x66c], R3 ;  /* 0x00066c0301007387 */ /* 0x0005e80000100800 */
[----:B------:R3:W-:Y:S01]  /*1d90*/  STL [R1+0x670], R4 ;  /* 0x0006700401007387 */ /* 0x0007e20000100800 */
[----:B0-----:R-:W-:-:S03]  /*1da0*/  IMAD R0, R21, 0x3b, RZ ;  /* 0x0000003b15007824 */ /* 0x001fc600078e02ff */
[----:B------:R-:W-:Y:S01]  /*1db0*/  STL [R1+0x664], R5 ;  /* 0x0006640501007387 */ /* 0x000fe20000100800 */
[----:B--2---:R-:W-:-:S05]  /*1dc0*/  IMAD.WIDE R2, R24, 0x2, R28 ;  /* 0x0000000218027825 */ /* 0x004fca00078e021c */
[----:B------:R-:W-:Y:S01]  /*1dd0*/  STL [R1+0x668], R2 ;  /* 0x0006680201007387 */ /* 0x000fe20000100800 */
[----:B---3--:R-:W-:-:S03]  /*1de0*/  IMAD R4, R21, 0x3d, RZ ;  /* 0x0000003d15047824 */ /* 0x008fc600078e02ff */
[----:B------:R0:W-:Y:S04]  /*1df0*/  STL [R1+0x65c], R3 ;  /* 0x00065c0301007387 */ /* 0x0001e80000100800 */
[----:B------:R-:W-:Y:S04]  /*1e00*/  STL [R1+0x660], R6 ;  /* 0x0006600601007387 */ /* 0x000fe80000100800 */
[----:B------:R2:W-:Y:S01]  /*1e10*/  STL [R1+0x638], R7 ;  /* 0x0006380701007387 */ /* 0x0005e20000100800 */
[----:B0-----:R-:W-:-:S04]  /*1e20*/  IMAD.WIDE R2, R4, 0x2, R28 ;  /* 0x0000000204027825 */ /* 0x001fc800078e021c */
[--C-:B------:R-:W-:Y:S01]  /*1e30*/  IMAD.WIDE R4, R4, 0x2, R10.reuse ;  /* 0x0000000204047825 */ /* 0x100fe200078e020a */
[----:B------:R-:W-:Y:S03]  /*1e40*/  STL [R1+0x654], R2 ;  /* 0x0006540201007387 */ /* 0x000fe60000100800 */
[C---:B--2---:R-:W-:Y:S01]  /*1e50*/  IMAD.WIDE R6, R8.reuse, 0x2, R10 ;  /* 0x0000000208067825 */ /* 0x044fe200078e020a */
[----:B------:R0:W-:Y:S04]  /*1e60*/  STL [R1+0x64c], R3 ;  /* 0x00064c0301007387 */ /* 0x0001e80000100800 */
[----:B------:R-:W-:Y:S04]  /*1e70*/  STL [R1+0x650], R4 ;  /* 0x0006500401007387 */ /* 0x000fe80000100800 */
[----:B------:R2:W-:Y:S01]  /*1e80*/  STL [R1+0x644], R5 ;  /* 0x0006440501007387 */ /* 0x0005e20000100800 */
[----:B0-----:R-:W-:-:S04]  /*1e90*/  IMAD.WIDE R2, R8, 0x2, R28 ;  /* 0x0000000208027825 */ /* 0x001fc800078e021c */
[----:B------:R-:W-:Y:S01]  /*1ea0*/  IMAD R8, R21, 0x3a, RZ ;  /* 0x0000003a15087824 */ /* 0x000fe200078e02ff */
[----:B------:R-:W-:Y:S01]  /*1eb0*/  STL [R1+0x648], R2 ;  /* 0x0006480201007387 */ /* 0x000fe20000100800 */
[----:B--2---:R-:W-:-:S03]  /*1ec0*/  IMAD.WIDE R4, R0, 0x2, R28 ;  /* 0x0000000200047825 */ /* 0x004fc600078e021c */
[----:B------:R0:W-:Y:S04]  /*1ed0*/  STL [R1+0x63c], R3 ;  /* 0x00063c0301007387 */ /* 0x0001e80000100800 */
[----:B------:R2:W-:Y:S04]  /*1ee0*/  STL [R1+0x640], R6 ;  /* 0x0006400601007387 */ /* 0x0005e80000100800 */
[----:B------:R-:W-:Y:S01]  /*1ef0*/  STL [R1+0x284], R7 ;  /* 0x0002840701007387 */ /* 0x000fe20000100800 */
[----:B0-----:R-:W-:-:S03]  /*1f00*/  IMAD.WIDE R2, R0, 0x2, R10 ;  /* 0x0000000200027825 */ /* 0x001fc600078e020a */
[----:B------:R-:W-:Y:S01]  /*1f10*/  STL [R1+0x634], R4 ;  /* 0x0006340401007387 */ /* 0x000fe20000100800 */
[----:B------:R-:W-:-:S03]  /*1f20*/  IMAD R0, R21, 0x38, RZ ;  /* 0x0000003815007824 */ /* 0x000fc600078e02ff */
[----:B------:R0:W-:Y:S01]  /*1f30*/  STL [R1+0x62c], R5 ;  /* 0x00062c0501007387 */ /* 0x0001e20000100800 */
[----:B--2---:R-:W-:-:S03]  /*1f40*/  IMAD R6, R21, 0x39, RZ ;  /* 0x0000003915067824 */ /* 0x004fc600078e02ff */
[----:B------:R-:W-:Y:S04]  /*1f50*/  STL [R1+0x630], R2 ;  /* 0x0006300201007387 */ /* 0x000fe80000100800 */
[----:B------:R2:W-:Y:S01]  /*1f60*/  STL [R1+0x624], R3 ;  /* 0x0006240301007387 */ /* 0x0005e20000100800 */
[----:B0-----:R-:W-:-:S05]  /*1f70*/  IMAD.WIDE R4, R8, 0x2, R28 ;  /* 0x0000000208047825 */ /* 0x001fca00078e021c */
[----:B------:R-:W-:Y:S01]  /*1f80*/  STL [R1+0x628], R4 ;  /* 0x0006280401007387 */ /* 0x000fe20000100800 */
[----:B--2---:R-:W-:-:S03]  /*1f90*/  IMAD.WIDE R2, R8, 0x2, R10 ;  /* 0x0000000208027825 */ /* 0x004fc600078e020a */
[----:B------:R0:W-:Y:S04]  /*1fa0*/  STL [R1+0x288], R5 ;  /* 0x0002880501007387 */ /* 0x0001e80000100800 */
[----:B------:R-:W-:Y:S04]  /*1fb0*/  STL [R1+0x620], R2 ;  /* 0x0006200201007387 */ /* 0x000fe80000100800 */
[----:B------:R2:W-:Y:S01]  /*1fc0*/  STL [R1+0x28c], R3 ;  /* 0x00028c0301007387 */ /* 0x0005e20000100800 */
[----:B0-----:R-:W-:-:S04]  /*1fd0*/  IMAD.WIDE R4, R6, 0x2, R28 ;  /* 0x0000000206047825 */ /* 0x001fc800078e021c */
[----:B------:R-:W-:Y:S01]  /*1fe0*/  IMAD.WIDE R6, R6, 0x2, R10 ;  /* 0x0000000206067825 */ /* 0x000fe200078e020a */
[----:B------:R-:W-:Y:S03]  /*1ff0*/  STL [R1+0x294], R4 ;  /* 0x0002940401007387 */ /* 0x000fe60000100800 */
[C---:B--2---:R-:W-:Y:S01]  /*2000*/  IMAD.WIDE R2, R0.reuse, 0x2, R28 ;  /* 0x0000000200027825 */ /* 0x044fe200078e021c */
[----:B------:R0:W-:Y:S04]  /*2010*/  STL [R1+0x290], R5 ;  /* 0x0002900501007387 */ /* 0x0001e80000100800 */
[----:B------:R2:W-:Y:S04]  /*2020*/  STL [R1+0x29c], R6 ;  /* 0x00029c0601007387 */ /* 0x0005e80000100800 */
[----:B------:R-:W-:Y:S01]  /*2030*/  STL [R1+0x298], R7 ;  /* 0x0002980701007387 */ /* 0x000fe20000100800 */
[----:B0-----:R-:W-:-:S03]  /*2040*/  IMAD.WIDE R4, R0, 0x2, R10 ;  /* 0x0000000200047825 */ /* 0x001fc600078e020a */
[----:B------:R-:W-:Y:S01]  /*2050*/  STL [R1+0x2a4], R2 ;  /* 0x0002a40201007387 */ /* 0x000fe20000100800 */
[C---:B------:R-:W-:Y:S02]  /*2060*/  IMAD R0, R21.reuse, 0x36, RZ ;  /* 0x0000003615007824 */ /* 0x040fe400078e02ff */
[----:B--2---:R-:W-:Y:S01]  /*2070*/  IMAD R6, R21, 0x37, RZ ;  /* 0x0000003715067824 */ /* 0x004fe200078e02ff */
        /* <DEDUP_REMOVED lines=8> */
[----:B------:R2:W-:Y:S04]  /*2100*/  STL [R1+0x2bc], R6 ;  /* 0x0002bc0601007387 */ /* 0x0005e80000100800 */
[----:B------:R-:W-:Y:S01]  /*2110*/  STL [R1+0x2b8], R7 ;  /* 0x0002b80701007387 */ /* 0x000fe20000100800 */
[----:B0-----:R-:W-:-:S04]  /*2120*/  IMAD.WIDE R2, R0, 0x2, R28 ;  /* 0x0000000200027825 */ /* 0x001fc800078e021c */
[C---:B------:R-:W-:Y:S01]  /*2130*/  IMAD R0, R21.reuse, 0x34, RZ ;  /* 0x0000003415007824 */ /* 0x040fe200078e02ff */
[----:B------:R-:W-:Y:S01]  /*2140*/  STL [R1+0x2c4], R2 ;  /* 0x0002c40201007387 */ /* 0x000fe20000100800 */
[----:B--2---:R-:W-:-:S03]  /*2150*/  IMAD R6, R21, 0x35, RZ ;  /* 0x0000003515067824 */ /* 0x004fc600078e02ff */
        /* <DEDUP_REMOVED lines=137> */
[C---:B------:R-:W-:Y:S01]  /*29f0*/  IMAD.SHL.U32 R0, R21.reuse, 0x20, RZ ;  /* 0x0000002015007824 */ /* 0x040fe200078e00ff */
        /* <DEDUP_REMOVED lines=222> */
[----:B0-----:R-:W-:-:S05]  /*37e0*/  IMAD.WIDE R2, R0, 0x2, R28 ;  /* 0x0000000200027825 */ /* 0x001fca00078e021c */
[----:B------:R-:W-:Y:S01]  /*37f0*/  STL [R1+0x604], R2 ;  /* 0x0006040201007387 */ /* 0x000fe20000100800 */
[----:B--2---:R-:W-:-:S03]  /*3800*/  IMAD.WIDE R6, R21, 0x2, R28 ;  /* 0x0000000215067825 */ /* 0x004fc600078e021c */
[----:B------:R0:W-:Y:S04]  /*3810*/  STL [R1+0x600], R3 ;  /* 0x0006000301007387 */ /* 0x0001e80000100800 */
[----:B------:R1:W-:Y:S04]  /*3820*/  STL [R1+0x60c], R4 ;  /* 0x00060c0401007387 */ /* 0x0003e80000100800 */
[----:B------:R-:W-:Y:S01]  /*3830*/  STL [R1+0x608], R5 ;  /* 0x0006080501007387 */ /* 0x000fe20000100800 */
[----:B0-----:R-:W-:-:S03]  /*3840*/  IMAD.WIDE R2, R21, 0x2, R10 ;  /* 0x0000000215027825 */ /* 0x001fc600078e020a */
[----:B------:R-:W-:Y:S01]  /*3850*/  STL [R1+0x614], R6 ;  /* 0x0006140601007387 */ /* 0x000fe20000100800 */
[----:B------:R-:W-:-:S03]  /*3860*/  IMAD.SHL.U32 R21, R21, 0x40, RZ ;  /* 0x0000004015157824 */ /* 0x000fc600078e00ff */
[----:B------:R-:W-:Y:S01]  /*3870*/  STL [R1+0x610], R7 ;  /* 0x0006100701007387 */ /* 0x000fe20000100800 */
[----:B-1----:R-:W-:Y:S01]  /*3880*/  IMAD.SHL.U32 R4, R26, 0x80, RZ ;  /* 0x000000801a047824 */ /* 0x002fe200078e00ff */
[----:B------:R-:W-:Y:S02]  /*3890*/  SHF.R.S32.HI R0, RZ, 0x1f, R21 ;  /* 0x0000001fff007819 */ /* 0x000fe40000011415 */
[----:B------:R0:W-:Y:S02]  /*38a0*/  STL [R1+0x61c], R2 ;  /* 0x00061c0201007387 */ /* 0x0001e40000100800 */
[----:B------:R-:W-:Y:S02]  /*38b0*/  SHF.L.U64.HI R0, R21, 0x1, R0 ;  /* 0x0000000115007819 */ /* 0x000fe40000010200 */
[----:B------:R1:W-:Y:S01]  /*38c0*/  STL [R1+0x618], R3 ;  /* 0x0006180301007387 */ /* 0x0003e20000100800 */
[----:B------:R-:W-:-:S03]  /*38d0*/  CS2R R20, SRZ ;  /* 0x0000000000147805 */ /* 0x000fc6000001ff00 */
[----:B------:R-:W-:Y:S04]  /*38e0*/  STL [R1+0x25c], RZ ;  /* 0x00025cff01007387 */ /* 0x000fe80000100800 */
[----:B------:R-:W-:Y:S01]  /*38f0*/  STL [R1+0xb0], RZ ;  /* 0x0000b0ff01007387 */ /* 0x000fe20000100800 */
[----:B0-----:R-:W-:Y:S01]  /*3900*/  IMAD.SHL.U32 R2, R27, 0x2, RZ ;  /* 0x000000021b027824 */ /* 0x001fe200078e00ff */
[----:B-1----:R-:W-:Y:S02]  /*3910*/  LOP3.LUT R3, R22, 0x800, R4, 0xf8, !PT ;  /* 0x0000080016037812 */ /* 0x002fe400078ef804 */
[----:B------:R0:W-:Y:S01]  /*3920*/  STL [R1+0x6f8], R4 ;  /* 0x0006f80401007387 */ /* 0x0001e20000100800 */
[----:B------:R-:W-:Y:S01]  /*3930*/  CS2R R22, SRZ ;  /* 0x0000000000167805 */ /* 0x000fe2000001ff00 */
[----:B------:R-:W-:-:S02]  /*3940*/  LOP3.LUT R5, R2, 0x10, RZ, 0x3c, !PT ;  /* 0x0000001002057812 */ /* 0x000fc400078e3cff */
[----:B------:R-:W-:Y:S01]  /*3950*/  STL [R1+0xb4], RZ ;  /* 0x0000b4ff01007387 */ /* 0x000fe20000100800 */
[C---:B------:R-:W-:Y:S02]  /*3960*/  LOP3.LUT R6, R2.reuse, 0x30, RZ, 0x3c, !PT ;  /* 0x0000003002067812 */ /* 0x040fe400078e3cff */
[C---:B------:R-:W-:Y:S01]  /*3970*/  LOP3.LUT R5, R2.reuse, 0x40, RZ, 0x3c, !PT ;  /* 0x0000004002057812 */ /* 0x040fe200078e3cff */
[----:B------:R-:W-:Y:S01]  /*3980*/  STL [R1+0xb8], RZ ;  /* 0x0000b8ff01007387 */ /* 0x000fe20000100800 */
[C---:B------:R-:W-:Y:S02]  /*3990*/  LOP3.LUT R6, R2.reuse, 0x60, RZ, 0x3c, !PT ;  /* 0x0000006002067812 */ /* 0x040fe400078e3cff */
[C---:B0-----:R-:W-:Y:S01]  /*39a0*/  LOP3.LUT R4, R2.reuse, 0x20, RZ, 0x3c, !PT ;  /* 0x0000002002047812 */ /* 0x041fe200078e3cff */
[----:B------:R-:W-:Y:S01]  /*39b0*/  STL [R1+0xbc], RZ ;  /* 0x0000bcff01007387 */ /* 0x000fe20000100800 */
[C---:B------:R-:W-:Y:S02]  /*39c0*/  LOP3.LUT R4, R2.reuse, 0x50, RZ, 0x3c, !PT ;  /* 0x0000005002047812 */ /* 0x040fe400078e3cff */
[----:B------:R-:W-:Y:S01]  /*39d0*/  LOP3.LUT R5, R2, 0x70, RZ, 0x3c, !PT ;  /* 0x0000007002057812 */ /* 0x000fe200078e3cff */
[----:B------:R-:W-:Y:S01]  /*39e0*/  STL [R1+0xa0], RZ ;  /* 0x0000a0ff01007387 */ /* 0x000fe20000100800 */
[----:B------:R-:W-:-:S03]  /*39f0*/  LOP3.LUT R4, R25, 0x40, RZ, 0x3c, !PT ;  /* 0x0000004019047812 */ /* 0x000fc600078e3cff */
[----:B------:R-:W-:Y:S04]  /*3a00*/  STL [R1+0xa4], RZ ;  /* 0x0000a4ff01007387 */ /* 0x000fe80000100800 */
        /* <DEDUP_REMOVED lines=14> */
[----:B------:R0:W-:Y:S04]  /*3af0*/  STL [R1+0x10c], R3 ;  /* 0x00010c0301007387 */ /* 0x0001e80000100800 */
[----:B------:R1:W-:Y:S04]  /*3b00*/  STL [R1+0x60], RZ ;  /* 0x000060ff01007387 */ /* 0x0003e80000100800 */
[----:B------:R1:W-:Y:S01]  /*3b10*/  STL [R1+0x64], RZ ;  /* 0x000064ff01007387 */ /* 0x0003e20000100800 */
[----:B0-----:R-:W-:-:S03]  /*3b20*/  LOP3.LUT R3, R3, 0x40, RZ, 0x3c, !PT ;  /* 0x0000004003037812 */ /* 0x001fc600078e3cff */
[----:B------:R1:W-:Y:S04]  /*3b30*/  STL [R1+0x68], RZ ;  /* 0x000068ff01007387 */ /* 0x0003e80000100800 */
[----:B------:R1:W-:Y:S04]  /*3b40*/  STL [R1+0x6c], RZ ;  /* 0x00006cff01007387 */ /* 0x0003e80000100800 */
[----:B------:R1:W-:Y:S04]  /*3b50*/  STL [R1+0xd0], RZ ;  /* 0x0000d0ff01007387 */ /* 0x0003e80000100800 */
[----:B------:R1:W-:Y:S04]  /*3b60*/  STL [R1+0xd4], RZ ;  /* 0x0000d4ff01007387 */ /* 0x0003e80000100800 */
[----:B------:R1:W-:Y:S04]  /*3b70*/  STL [R1+0xd8], RZ ;  /* 0x0000d8ff01007387 */ /* 0x0003e80000100800 */
[----:B------:R1:W-:Y:S04]  /*3b80*/  STL [R1+0xdc], RZ ;  /* 0x0000dcff01007387 */ /* 0x0003e80000100800 */
[----:B------:R1:W-:Y:S02]  /*3b90*/  STL [R1+0x110], R3 ;  /* 0x0001100301007387 */ /* 0x0003e40000100800 */
.L_x_3:
[----:B0-----:R0:W-:Y:S04]  /*3ba0*/  STL [R1+0xc14], R29 ;  /* 0x000c141d01007387 */ /* 0x0011e80000100800 */
[----:B------:R-:W2:Y:S04]  /*3bb0*/  LDL.64 R4, [R1+0xf0] ;  /* 0x0000f00001047983 */ /* 0x000ea80000100a00 */
[----:B0-----:R-:W3:Y:S04]  /*3bc0*/  LDL R29, [R1+0x25c] ;  /* 0x00025c00011d7983 */ /* 0x001ee80000100800 */
[----:B-----5:R-:W-:Y:S04]  /*3bd0*/  STL [R1+0xbe0], R8 ;  /* 0x000be00801007387 */ /* 0x020fe80000100800 */
[----:B------:R-:W-:Y:S04]  /*3be0*/  STL [R1+0xbe8], R8 ;  /* 0x000be80801007387 */ /* 0x000fe80000100800 */
[----:B------:R-:W-:Y:S04]  /*3bf0*/  STL [R1+0xbf0], R8 ;  /* 0x000bf00801007387 */ /* 0x000fe80000100800 */
[----:B------:R-:W-:Y:S04]  /*3c00*/  STL [R1+0xbf8], R8 ;  /* 0x000bf80801007387 */ /* 0x000fe80000100800 */
[----:B------:R-:W-:Y:S04]  /*3c10*/  STL [R1+0xc00], R8 ;  /* 0x000c000801007387 */ /* 0x000fe80000100800 */
[----:B------:R-:W-:Y:S04]  /*3c20*/  STL [R1+0xc08], R8 ;  /* 0x000c080801007387 */ /* 0x000fe80000100800 */
[----:B------:R0:W-:Y:S04]  /*3c30*/  STL [R1+0xc10], R8 ;  /* 0x000c100801007387 */ /* 0x0001e80000100800 */
[----:B------:R-:W-:Y:S04]  /*3c40*/  STL [R1+0xba4], R10 ;  /* 0x000ba40a01007387 */ /* 0x000fe80000100800 */
        /* <DEDUP_REMOVED lines=89> */
[----:B------:R-:W-:Y:S01]  /*41e0*/  STL [R1+0xa8c], R16 ;  /* 0x000a8c1001007387 */ /* 0x000fe20000100800 */
[----:B-1----:R-:W-:-:S03]  /*41f0*/  IMAD.MOV.U32 R3, RZ, RZ, -0x40 ;  /* 0xffffffc0ff037424 */ /* 0x002fc600078e00ff */
[----:B------:R-:W-:Y:S04]  /*4200*/  STL [R1+0xa88], R15 ;  /* 0x000a880f01007387 */ /* 0x000fe80000100800 */
[----:B------:R-:W-:Y:S04]  /*4210*/  STL [R1+0xa84], R14 ;  /* 0x000a840e01007387 */ /* 0x000fe80000100800 */
[----:B------:R-:W-:Y:S04]  /*4220*/  STL [R1+0xa80], R7 ;  /* 0x000a800701007387 */ /* 0x000fe80000100800 */
[----:B------:R-:W-:Y:S01]  /*4230*/  STL [R1+0xa08], R22 ;  /* 0x000a081601007387 */ /* 0x000fe20000100800 */
[----:B---3--:R-:W-:-:S03]  /*4240*/  IMAD R3, R29, R3, c[0x0][0x180] ;  /* 0x000060001d037624 */ /* 0x008fc600078e0203 */
[----:B------:R-:W-:Y:S04]  /*4250*/  STL [R1+0xa04], R20 ;  /* 0x000a041401007387 */ /* 0x000fe80000100800 */
[----:B------:R-:W-:Y:S04]  /*4260*/  STL [R1+0xa00], R21 ;  /* 0x000a001501007387 */ /* 0x000fe80000100800 */
[----:B------:R-:W-:Y:S04]  /*4270*/  STL [R1+0x9bc], R23 ;  /* 0x0009bc1701007387 */ /* 0x000fe80000100800 */
[----:B------:R-:W-:Y:S04]  /*4280*/  STL [R1+0x7e8], R0 ;  /* 0x0007e80001007387 */ /* 0x000fe80000100800 */
[----:B------:R-:W3:Y:S01]  /*4290*/  LDL.LU R29, [R1+0xc14] ;  /* 0x000c1400011d7983 */ /* 0x000ee20000300800 */
[----:B------:R-:W-:-:S02]  /*42a0*/  ISETP.GT.AND P0, PT, R3, RZ, PT ;  /* 0x000000ff0300720c */ /* 0x000fc40003f04270 */
[----:B------:R-:W-:Y:S02]  /*42b0*/  PRMT R6, RZ, 0x7610, R6 ;  /* 0x00007610ff067816 */ /* 0x000fe40000000006 */
[----:B------:R-:W-:Y:S01]  /*42c0*/  PRMT R9, RZ, 0x7610, R9 ;  /* 0x00007610ff097816 */ /* 0x000fe20000000009 */
[----:B------:R-:W-:Y:S08]  /*42d0*/  STL [R1+0x7f0], R28 ;  /* 0x0007f01c01007387 */ /* 0x000ff00000100800 */
[----:B--2---:R1:W2:Y:S02]  /*42e0*/  @P0 LDG.E.U16 R6, [R4.64] ;  /* 0x0000000804060981 */ /* 0x0042a4000c1e1500 */
[----:B-1----:R-:W-:-:S02]  /*42f0*/  @P0 IMAD.MOV.U32 R4, RZ, RZ, R28 ;  /* 0x000000ffff040224 */ /* 0x002fc400078e001c */
[----:B---3--:R-:W-:Y:S01]  /*4300*/  @P0 IMAD.MOV.U32 R5, RZ, RZ, R29 ;  /* 0x000000ffff050224 */ /* 0x008fe200078e001d */
[----:B------:R-:W-:Y:S04]  /*4310*/  STL [R1+0x7ec], R29 ;  /* 0x0007ec1d01007387 */ /* 0x000fe80000100800 */
[----:B------:R1:W3:Y:S04]  /*4320*/  @P0 LDG.E.U16 R9, [R4.64] ;  /* 0x0000000804090981 */ /* 0x0002e8000c1e1500 */
[----:B-1----:R-:W4:Y:S04]  /*4330*/  LDL R4, [R1+0x618] ;  /* 0x0006180001047983 */ /* 0x002f280000100800 */
[----:B------:R-:W4:Y:S01]  /*4340*/  LDL R5, [R1+0x61c] ;  /* 0x00061c0001057983 */ /* 0x000f220000100800 */
[----:B------:R-:W-:-:S02]  /*4350*/  ISETP.GT.AND P1, PT, R3, 0x1, PT ;  /* 0x000000010300780c */ /* 0x000fc40003f24270 */
[----:B0-----:R-:W-:-:S11]  /*4360*/  PRMT R8, RZ, 0x7610, R8 ;  /* 0x00007610ff087816 */ /* 0x001fd60000000008 */
[----:B----4-:R-:W-:-:S04]  /*4370*/  @P1 LOP3.LUT R5, R5, R4, RZ, 0x3c, !PT ;  /* 0x0000000405051212 */ /* 0x010fc800078e3cff */
[----:B------:R-:W-:-:S04]  /*4380*/  @P1 LOP3.LUT R4, R5, R4, RZ, 0x3c, !PT ;  /* 0x0000000405041212 */ /* 0x000fc800078e3cff */
[----:B------:R-:W-:-:S05]  /*4390*/  @P1 LOP3.LUT R5, R5, R4, RZ, 0x3c, !PT ;  /* 0x0000000405051212 */ /* 0x000fca00078e3cff */
[----:B------:R-:W4:Y:S04]  /*43a0*/  @P1 LDG.E.U16 R8, [R4.64] ;  /* 0x0000000804081981 */ /* 0x000f28000c1e1500 */
[----:B----4-:R0:W-:Y:S04]  /*43b0*/  STL [R1+0x258], R8 ;  /* 0x0002580801007387 */ /* 0x0101e80000100800 */
[----:B0-----:R-:W4:Y:S04]  /*43c0*/  LDL.LU R8, [R1+0xc10] ;  /* 0x000c100001087983 */ /* 0x001f280000300800 */
[----:B------:R-:W2:Y:S04]  /*43d0*/  LDL R4, [R1+0x610] ;  /* 0x0006100001047983 */ /* 0x000ea80000100800 */
[----:B------:R-:W2:Y:S01]  /*43e0*/  LDL R5, [R1+0x614] ;  /* 0x0006140001057983 */ /* 0x000ea20000100800 */
[----:B------:R-:W-:-:S02]  /*43f0*/  PRMT R10, RZ, 0x7610, R10 ;  /* 0x00007610ff0a7816 */ /* 0x000fc4000000000a */
[----:B--2---:R-:W-:-:S04]  /*4400*/  @P1 LOP3.LUT R5, R5, R4, RZ, 0x3c, !PT ;  /* 0x0000000405051212 */ /* 0x004fc800078e3cff */
[----:B------:R-:W-:-:S04]  /*4410*/  @P1 LOP3.LUT R4, R5, R4, RZ, 0x3c, !PT ;  /* 0x0000000405041212 */ /* 0x000fc800078e3cff */
[----:B------:R-:W-:-:S05]  /*4420*/  @P1 LOP3.LUT R5, R5, R4, RZ, 0x3c, !PT ;  /* 0x0000000405051212 */ /* 0x000fca00078e3cff */
[----:B------:R-:W2:Y:S01]  /*4430*/  @P1 LDG.E.U16 R10, [R4.64] ;  /* 0x00000008040a1981 */ /* 0x000ea2000c1e1500 */
[----:B------:R-:W-:-:S03]  /*4440*/  ISETP.GT.AND P2, PT, R3, 0x2, PT ;  /* 0x000000020300780c */ /* 0x000fc60003f44270 */
[----:B--2---:R0:W-:Y:S04]  /*4450*/  STL [R1+0x254], R10 ;  /* 0x0002540a01007387 */ /* 0x0041e80000100800 */
[----:B0-----:R-:W2:Y:S04]  /*4460*/  LDL.LU R10, [R1+0xc0c] ;  /* 0x000c0c00010a7983 */ /* 0x001ea80000300800 */
[----:B------:R-:W2:Y:S04]  /*4470*/  LDL R4, [R1+0x608] ;  /* 0x0006080001047983 */ /* 0x000ea80000100800 */
[----:B------:R-:W2:Y:S01]  /*4480*/  LDL R5, [R1+0x60c] ;  /* 0x00060c0001057983 */ /* 0x000ea20000100800 */
[----:B----4-:R-:W-:-:S02]  /*4490*/  PRMT R8, RZ, 0x7610, R8 ;  /* 0x00007610ff087816 */ /* 0x010fc40000000008 */
[----:B--2---:R-:W-:-:S04]  /*44a0*/  @P2 LOP3.LUT R5, R5, R4, RZ, 0x3c, !PT ;  /* 0x0000000405052212 */ /* 0x004fc800078e3cff */
[----:B------:R-:W-:-:S04]  /*44b0*/  @P2 LOP3.LUT R4, R5, R4, RZ, 0x3c, !PT ;  /* 0x0000000405042212 */ /* 0x000fc800078e3cff */
[----:B------:R-:W-:-:S05]  /*44c0*/  @P2 LOP3.LUT R5, R5, R4, RZ, 0x3c, !PT ;  /* 0x0000000405052212 */ /* 0x000fca00078e3cff */
[----:B------:R-:W2:Y:S04]  /*44d0*/  @P2 LDG.E.U16 R8, [R4.64] ;  /* 0x0000000804082981 */ /* 0x000ea8000c1e1500 */
[----:B--2---:R0:W-:Y:S04]  /*44e0*/  STL [R1+0x250], R8 ;  /* 0x0002500801007387 */ /* 0x0041e80000100800 */
[----:B0-----:R-:W2:Y:S04]  /*44f0*/  LDL.LU R8, [R1+0xc08] ;  /* 0x000c080001087983 */ /* 0x001ea80000300800 */
[----:B------:R-:W4:Y:S04]  /*4500*/  LDL R4, [R1+0x600] ;  /* 0x0006000001047983 */ /* 0x000f280000100800 */
[----:B------:R-:W4:Y:S01]  /*4510*/  LDL R5, [R1+0x604] ;  /* 0x0006040001057983 */ /* 0x000f220000100800 */
[----:B------:R-:W-:-:S02]  /*4520*/  PRMT R10, RZ, 0x7610, R10 ;  /* 0x00007610ff0a7816 */ /* 0x000fc4000000000a */
[----:B----4-:R-:W-:-:S04]  /*4530*/  @P2 LOP3.LUT R5, R5, R4, RZ, 0x3c, !PT ;  /* 0x0000000405052212 */ /* 0x010fc800078e3cff */
[----:B------:R-:W-:-:S04]  /*4540*/  @P2 LOP3.LUT R4, R5, R4, RZ, 0x3c, !PT ;  /* 0x0000000405042212 */ /* 0x000fc800078e3cff */
[----:B------:R-:W-:-:S05]  /*4550*/  @P2 LOP3.LUT R5, R5, R4, RZ, 0x3c, !PT ;  /* 0x0000000405052212 */ /* 0x000fca00078e3cff */
[----:B------:R-:W4:Y:S01]  /*4560*/  @P2 LDG.E.U16 R10, [R4.64] ;  /* 0x00000008040a2981 */ /* 0x000f22000c1e1500 */
[----:B------:R-:W-:-:S03]  /*4570*/  ISETP.GT.AND P0, PT, R3, 0x3, PT ;  /* 0x000000030300780c */ /* 0x000fc60003f04270 */
[----:B----4-:R0:W-:Y:S04]  /*4580*/  STL [R1+0x24c], R10 ;  /* 0x00024c0a01007387 */ /* 0x0101e80000100800 */
[----:B0-----:R-:W4:Y:S04]  /*4590*/  LDL.LU R10, [R1+0xc04] ;  /* 0x000c0400010a7983 */ /* 0x001f280000300800 */
[----:B------:R-:W3:Y:S04]  /*45a0*/  LDL R4, [R1+0x5f8] ;  /* 0x0005f80001047983 */ /* 0x000ee80000100800 */
[----:B------:R-:W3:Y:S01]  /*45b0*/  LDL R5, [R1+0x5fc] ;  /* 0x0005fc0001057983 */ /* 0x000ee20000100800 */
[----:B--2---:R-:W-:-:S02]  /*45c0*/  PRMT R8, RZ, 0x7610, R8 ;  /* 0x00007610ff087816 */ /* 0x004fc40000000008 */
[----:B---3--:R-:W-:-:S04]  /*45d0*/  @P0 LOP3.LUT R5, R5, R4, RZ, 0x3c, !PT ;  /* 0x0000000405050212 */ /* 0x008fc800078e3cff */
[----:B------:R-:W-:-:S04]  /*45e0*/  @P0 LOP3.LUT R4, R5, R4, RZ, 0x3c, !PT ;  /* 0x0000000405040212 */ /* 0x000fc800078e3cff */
[----:B------:R-:W-:-:S05]  /*45f0*/  @P0 LOP3.LUT R5, R5, R4, RZ, 0x3c, !PT ;  /* 0x0000000405050212 */ /* 0x000fca00078e3cff */
[----:B------:R-:W2:Y:S04]  /*4600*/  @P0 LDG.E.U16 R8, [R4.64] ;  /* 0x0000000804080981 */ /* 0x000ea8000c1e1500 */
[----:B--2---:R0:W-:Y:S04]  /*4610*/  STL [R1+0x248], R8 ;  /* 0x0002480801007387 */ /* 0x0041e80000100800 */
[----:B0-----:R-:W2:Y:S04]  /*4620*/  LDL.LU R8, [R1+0xc00] ;  /* 0x000c000001087983 */ /* 0x001ea80000300800 */
[----:B------:R-:W3:Y:S04]  /*4630*/  LDL R4, [R1+0x5f0] ;  /* 0x0005f00001047983 */ /* 0x000ee80000100800 */
[----:B------:R-:W3:Y:S01]  /*4640*/  LDL R5, [R1+0x5f4] ;  /* 0x0005f40001057983 */ /* 0x000ee20000100800 */
[----:B----4-:R-:W-:-:S02]  /*4650*/  PRMT R10, RZ, 0x7610, R10 ;  /* 0x00007610ff0a7816 */ /* 0x010fc4000000000a */
[----:B---3--:R-:W-:-:S04]  /*4660*/  @P0 LOP3.LUT R5, R5, R4, RZ, 0x3c, !PT ;  /* 0x0000000405050212 */ /* 0x008fc800078e3cff */
[----:B------:R-:W-:-:S04]  /*4670*/  @P0 LOP3.LUT R4, R5, R4, RZ, 0x3c, !PT ;  /* 0x0000000405040212 */ /* 0x000fc800078e3cff */
[----:B------:R-:W-:-:S05]  /*4680*/  @P0 LOP3.LUT R5, R5, R4, RZ, 0x3c, !PT ;  /* 0x0000000405050212 */ /* 0x000fca00078e3cff */
[----:B------:R-:W3:Y:S01]  /*4690*/  @P0 LDG.E.U16 R10, [R4.64] ;  /* 0x00000008040a0981 */ /* 0x000ee2000c1e1500 */
[----:B------:R-:W-:-:S03]  /*46a0*/  ISETP.GT.AND P1, PT, R3, 0x4, PT ;  /* 0x000000040300780c */ /* 0x000fc60003f24270 */
[----:B---3--:R0:W-:Y:S04]  /*46b0*/  STL [R1+0x244], R10 ;  /* 0x0002440a01007387 */ /* 0x0081e80000100800 */
[----:B0-----:R-:W3:Y:S04]  /*46c0*/  LDL.LU R10, [R1+0xbfc] ;  /* 0x000bfc00010a7983 */ /* 0x001ee80000300800 */
[----:B------:R-:W4:Y:S04]  /*46d0*/  LDL R4, [R1+0x5e8] ;  /* 0x0005e80001047983 */ /* 0x000f280000100800 */
[----:B------:R-:W4:Y:S01]  /*46e0*/  LDL R5, [R1+0x5ec] ;  /* 0x0005ec0001057983 */ /* 0x000f220000100800 */
[----:B--2---:R-:W-:-:S02]  /*46f0*/  PRMT R8, RZ, 0x7610, R8 ;  /* 0x00007610ff087816 */ /* 0x004fc40000000008 */
[----:B----4-:R-:W-:-:S04]  /*4700*/  @P1 LOP3.LUT R5, R5, R4, RZ, 0x3c, !PT ;  /* 0x0000000405051212 */ /* 0x010fc800078e3cff */
[----:B------:R-:W-:-:S04]  /*4710*/  @P1 LOP3.LUT R4, R5, R4, RZ, 0x3c, !PT ;  /* 0x0000000405041212 */ /* 0x000fc800078e3cff */
[----:B------:R-:W-:-:S05]  /*4720*/  @P1 LOP3.LUT R5, R5, R4, RZ, 0x3c, !PT ;  /* 0x0000000405051212 */ /* 0x000fca00078e3cff */
[----:B------:R-:W2:Y:S04]  /*4730*/  @P1 LDG.E.U16 R8, [R4.64] ;  /* 0x0000000804081981 */ /* 0x000ea8000c1e1500 */
[----:B--2---:R0:W-:Y:S04]  /*4740*/  STL [R1+0x240], R8 ;  /* 0x0002400801007387 */ /* 0x0041e80000100800 */
[----:B0-----:R-:W2:Y:S04]  /*4750*/  LDL.LU R8, [R1+0xbf8] ;  /* 0x000bf80001087983 */ /* 0x001ea80000300800 */
[----:B------:R-:W4:Y:S04]  /*4760*/  LDL R4, [R1+0x5e0] ;  /* 0x0005e00001047983 */ /* 0x000f280000100800 */
[----:B------:R-:W4:Y:S01]  /*4770*/  LDL R5, [R1+0x5e4] ;  /* 0x0005e40001057983 */ /* 0x000f220000100800 */
[----:B---3--:R-:W-:-:S02]  /*4780*/  PRMT R10, RZ, 0x7610, R10 ;  /* 0x00007610ff0a7816 */ /* 0x008fc4000000000a */
[----:B----4-:R-:W-:-:S04]  /*4790*/  @P1 LOP3.LUT R5, R5, R4, RZ, 0x3c, !PT ;  /* 0x0000000405051212 */ /* 0x010fc800078e3cff */
        /* <DEDUP_REMOVED lines=69> */
[----:B------:R0:W2:Y:S04]  /*4bf0*/  @P2 LDG.E.U16 R8, [R4.64] ;  /* 0x0000000804082981 */ /* 0x0000a8000c1e1500 */
[----:B0-----:R-:W4:Y:S04]  /*4c00*/  LDL R4, [R1+0x5a0] ;  /* 0x0005a00001047983 */ /* 0x001f280000100800 */
[----:B------:R-:W4:Y:S01]  /*4c10*/  LDL R5, [R1+0x5a4] ;  /* 0x0005a40001057983 */ /* 0x000f220000100800 */
[----:B------:R-:W-:Y:S02]  /*4c20*/  PRMT R11, RZ, 0x7610, R11 ;  /* 0x00007610ff0b7816 */ /* 0x000fe4000000000b */
[----:B----4-:R-:W-:-:S04]  /*4c30*/  @P2 LOP3.LUT R5, R5, R4, RZ, 0x3c, !PT ;  /* 0x0000000405052212 */ /* 0x010fc800078e3cff */
[----:B------:R-:W-:-:S04]  /*4c40*/  @P2 LOP3.LUT R4, R5, R4, RZ, 0x3c, !PT ;  /* 0x0000000405042212 */ /* 0x000fc800078e3cff */
[----:B------:R-:W-:-:S05]  /*4c50*/  @P2 LOP3.LUT R5, R5, R4, RZ, 0x3c, !PT ;  /* 0x0000000405052212 */ /* 0x000fca00078e3cff */
[----:B------:R-:W4:Y:S01]  /*4c60*/  @P2 LDG.E.U16 R11, [R4.64] ;  /* 0x00000008040b2981 */ /* 0x000f22000c1e1500 */
[----:B------:R-:W-:-:S03]  /*4c70*/  ISETP.GT.AND P0, PT, R3, 0x9, PT ;  /* 0x000000090300780c */ /* 0x000fc60003f04270 */
[----:B----4-:R0:W-:Y:S04]  /*4c80*/  STL [R1+0x204], R11 ;  /* 0x0002040b01007387 */ /* 0x0101e80000100800 */
[----:B0-----:R-:W4:Y:S04]  /*4c90*/  LDL.LU R11, [R1+0xbd8] ;  /* 0x000bd800010b7983 */ /* 0x001f280000300800 */
[----:B------:R-:W2:Y:S04]  /*4ca0*/  LDL R4, [R1+0x598] ;  /* 0x0005980001047983 */ /* 0x000ea80000100800 */
[----:B------:R-:W2:Y:S01]  /*4cb0*/  LDL R5, [R1+0x59c] ;  /* 0x00059c0001057983 */ /* 0x000ea20000100800 */
[----:B---3--:R-:W-:-:S02]  /*4cc0*/  PRMT R10, RZ, 0x7610, R10 ;  /* 0x00007610ff0a7816 */ /* 0x008fc4000000000a */
[----:B--2---:R-:W-:-:S04]  /*4cd0*/  @P0 LOP3.LUT R5, R5, R4, RZ, 0x3c, !PT ;  /* 0x0000000405050212 */ /* 0x004fc800078e3cff */
        /* <DEDUP_REMOVED lines=138> */
[----:B---3--:R-:W-:Y:S02]  /*5580*/  PRMT R11, RZ, 0x7610, R11 ;  /* 0x00007610ff0b7816 */ /* 0x008fe4000000000b */
[----:B----4-:R-:W-:-:S04]  /*5590*/  @P1 LOP3.LUT R5, R5, R4, RZ, 0x3c, !PT ;  /* 0x0000000405051212 */ /* 0x010fc800078e3cff */
[----:B------:R-:W-:-:S04]  /*55a0*/  @P1 LOP3.LUT R4, R5, R4, RZ, 0x3c, !PT ;  /* 0x0000000405041212 */ /* 0x000fc800078e3cff */
[----:B------:R-:W-:-:S05]  /*55b0*/  @P1 LOP3.LUT R5, R5, R4, RZ, 0x3c, !PT ;  /* 0x0000000405051212 */ /* 0x000fca00078e3cff */
[----:B------:R0:W3:Y:S04]  /*55c0*/  @P1 LDG.E.U16 R11, [R4.64] ;  /* 0x00000008040b1981 */ /* 0x0000e8000c1e1500 */
[----:B0-----:R-:W4:Y:S04]  /*55d0*/  LDL R4, [R1+0x518] ;  /* 0x0005180001047983 */ /* 0x001f280000100800 */
[----:B------:R-:W4:Y:S01]  /*55e0*/  LDL R5, [R1+0x51c] ;  /* 0x00051c0001057983 */ /* 0x000f220000100800 */
[----:B------:R-:W-:Y:S02]  /*55f0*/  ISETP.GT.AND P2, PT, R3, 0x11, PT ;  /* 0x000000110300780c */ /* 0x000fe40003f44270 */
[----:B------:R-:W-:-:S11]  /*5600*/  PRMT R12, RZ, 0x7610, R12 ;  /* 0x00007610ff0c7816 */ /* 0x000fd6000000000c */
        /* <DEDUP_REMOVED lines=565> */
[----:B------:R-:W-:-:S02]  /*7960*/  PRMT R22, RZ, 0x7610, R22 ;  /* 0x00007610ff167816 */ /* 0x000fc40000000016 */
[----:B----4-:R-:W-:-:S04]  /*7970*/  @P2 LOP3.LUT R5, R5, R4, RZ, 0x3c, !PT ;  /* 0x0000000405052212 */ /* 0x010fc800078e3cff */
[----:B------:R-:W-:-:S04]  /*7980*/  @P2 LOP3.LUT R4, R5, R4, RZ, 0x3c, !PT ;  /* 0x0000000405042212 */ /* 0x000fc800078e3cff */
[----:B------:R-:W-:-:S05]  /*7990*/  @P2 LOP3.LUT R5, R5, R4, RZ, 0x3c, !PT ;  /* 0x0000000405052212 */ /* 0x000fca00078e3cff */
[----:B------:R0:W4:Y:S04]  /*79a0*/  @P2 LDG.E.U16 R22, [R4.64] ;  /* 0x0000000804162981 */ /* 0x000128000c1e1500 */
[----:B0-----:R-:W2:Y:S04]  /*79b0*/  LDL R4, [R1+0x330] ;  /* 0x0003300001047983 */ /* 0x001ea80000100800 */
[----:B------:R-:W2:Y:S01]  /*79c0*/  LDL R5, [R1+0x334] ;  /* 0x0003340001057983 */ /* 0x000ea20000100800 */
[----:B------:R-:W-:-:S03]  /*79d0*/  PRMT R20, RZ, 0x7610, R20 ;  /* 0x00007610ff147816 */ /* 0x000fc60000000014 */
[----:B----4-:R-:W-:Y:S01]  /*79e0*/  STL [R1+0xa0c], R22 ;  /* 0x000a0c1601007387 */ /* 0x010fe20000100800 */
[----:B--2---:R-:W-:-:S04]  /*79f0*/  @P2 LOP3.LUT R5, R5, R4, RZ, 0x3c, !PT ;  /* 0x0000000405052212 */ /* 0x004fc800078e3cff */
[----:B------:R-:W-:-:S04]  /*7a00*/  @P2 LOP3.LUT R4, R5, R4, RZ, 0x3c, !PT ;  /* 0x0000000405042212 */ /* 0x000fc800078e3cff */
[----:B------:R-:W-:-:S05]  /*7a10*/  @P2 LOP3.LUT R5, R5, R4, RZ, 0x3c, !PT ;  /* 0x0000000405052212 */ /* 0x000fca00078e3cff */
[----:B------:R0:W2:Y:S04]  /*7a20*/  @P2 LDG.E.U16 R20, [R4.64] ;  /* 0x0000000804142981 */ /* 0x0000a8000c1e1500 */
        /* <DEDUP_REMOVED lines=8> */
[----:B--2---:R-:W-:Y:S04]  /*7ab0*/  STL [R1+0xa10], R20 ;  /* 0x000a101401007387 */ /* 0x004fe80000100800 */
[----:B----4-:R0:W-:Y:S04]  /*7ac0*/  STL [R1+0xe0], R27 ;  /* 0x0000e01b01007387 */ /* 0x0101e80000100800 */
        /* <DEDUP_REMOVED lines=20> */
[----:B---3--:R-:W-:Y:S02]  /*7c10*/  PRMT R2, RZ, 0x7610, R2 ;  /* 0x00007610ff027816 */ /* 0x008fe40000000002 */
[----:B--2---:R-:W-:-:S04]  /*7c20*/  @P1 LOP3.LUT R5, R5, R4, RZ, 0x3c, !PT ;  /* 0x0000000405051212 */ /* 0x004fc800078e3cff */
[----:B------:R-:W-:-:S04]  /*7c30*/  @P1 LOP3.LUT R4, R5, R4, RZ, 0x3c, !PT ;  /* 0x0000000405041212 */ /* 0x000fc800078e3cff */
[----:B------:R-:W-:-:S05]  /*7c40*/  @P1 LOP3.LUT R5, R5, R4, RZ, 0x3c, !PT ;  /* 0x0000000405051212 */ /* 0x000fca00078e3cff */
[----:B------:R-:W2:Y:S04]  /*7c50*/  @P1 LDG.E.U16 R2, [R4.64] ;  /* 0x0000000804021981 */ /* 0x000ea8000c1e1500 */
[----:B----4-:R-:W-:Y:S01]  /*7c60*/  STL [R1+0xa7c], R0 ;  /* 0x000a7c0001007387 */ /* 0x010fe20000100800 */
[----:B------:R-:W-:-:S03]  /*7c70*/  ISETP.GT.AND P2, PT, R3, 0x32, PT ;  /* 0x000000320300780c */ /* 0x000fc60003f44270 */
[----:B--2---:R0:W-:Y:S04]  /*7c80*/  STL [R1+0xc4], R2 ;  /* 0x0000c40201007387 */ /* 0x0041e80000100800 */
[----:B0-----:R-:W2:Y:S04]  /*7c90*/  LDL.LU R2, [R1+0xaac] ;  /* 0x000aac0001027983 */ /* 0x001ea80000300800 */
[----:B------:R-:W3:Y:S04]  /*7ca0*/  LDL R4, [R1+0x308] ;  /* 0x0003080001047983 */ /* 0x000ee80000100800 */
[----:B------:R-:W3:Y:S01]  /*7cb0*/  LDL R5, [R1+0x30c] ;  /* 0x00030c0001057983 */ /* 0x000ee20000100800 */
[----:B------:R-:W-:-:S02]  /*7cc0*/  PRMT R27, RZ, 0x7610, R27 ;  /* 0x00007610ff1b7816 */ /* 0x000fc4000000001b */
[----:B---3--:R-:W-:-:S04]  /*7cd0*/  @P2 LOP3.LUT R5, R5, R4, RZ, 0x3c, !PT ;  /* 0x0000000405052212 */ /* 0x008fc800078e3cff */
[----:B------:R-:W-:-:S04]  /*7ce0*/  @P2 LOP3.LUT R4, R5, R4, RZ, 0x3c, !PT ;  /* 0x0000000405042212 */ /* 0x000fc800078e3cff */
[----:B------:R-:W-:-:S05]  /*7cf0*/  @P2 LOP3.LUT R5, R5, R4, RZ, 0x3c, !PT ;  /* 0x0000000405052212 */ /* 0x000fca00078e3cff */
[----:B------:R-:W3:Y:S04]  /*7d00*/  @P2 LDG.E.U16 R27, [R4.64] ;  /* 0x00000008041b2981 */ /* 0x000ee8000c1e1500 */
        /* <DEDUP_REMOVED lines=18> */
[----:B------:R0:W2:Y:S04]  /*7e30*/  @P0 LDG.E.U16 R29, [R4.64] ;  /* 0x00000008041d0981 */ /* 0x0000a8000c1e1500 */
[----:B0-----:R-:W2:Y:S04]  /*7e40*/  LDL R4, [R1+0x2f0] ;  /* 0x0002f00001047983 */ /* 0x001ea80000100800 */
[----:B------:R-:W2:Y:S01]  /*7e50*/  LDL R5, [R1+0x2f4] ;  /* 0x0002f40001057983 */ /* 0x000ea20000100800 */
[----:B------:R-:W-:Y:S02]  /*7e60*/  PRMT R25, RZ, 0x7610, R25 ;  /* 0x00007610ff197816 */ /* 0x000fe40000000019 */
[----:B--2---:R-:W-:-:S04]  /*7e70*/  @P0 LOP3.LUT R5, R5, R4, RZ, 0x3c, !PT ;  /* 0x0000000405050212 */ /* 0x004fc800078e3cff */
[----:B------:R-:W-:-:S04]  /*7e80*/  @P0 LOP3.LUT R4, R5, R4, RZ, 0x3c, !PT ;  /* 0x0000000405040212 */ /* 0x000fc800078e3cff */
[----:B------:R-:W-:-:S05]  /*7e90*/  @P0 LOP3.LUT R5, R5, R4, RZ, 0x3c, !PT ;  /* 0x0000000405050212 */ /* 0x000fca00078e3cff */
[----:B------:R-:W2:Y:S04]  /*7ea0*/  @P0 LDG.E.U16 R25, [R4.64] ;  /* 0x0000000804190981 */ /* 0x000ea8000c1e1500 */
[----:B------:R-:W-:Y:S01]  /*7eb0*/  STL [R1+0xa78], R29 ;  /* 0x000a781d01007387 */ /* 0x000fe20000100800 */
[----:B------:R-:W-:-:S03]  /*7ec0*/  ISETP.GT.AND P1, PT, R3, 0x34, PT ;  /* 0x000000340300780c */ /* 0x000fc60003f24270 */
[----:B--2---:R0:W-:Y:S04]  /*7ed0*/  STL [R1+0x74], R25 ;  /* 0x0000741901007387 */ /* 0x0041e80000100800 */
[----:B0-----:R-:W2:Y:S04]  /*7ee0*/  LDL.LU R25, [R1+0xaa0] ;  /* 0x000aa00001197983 */ /* 0x001ea80000300800 */
[----:B------:R-:W2:Y:S04]  /*7ef0*/  LDL R4, [R1+0x2e8] ;  /* 0x0002e80001047983 */ /* 0x000ea80000100800 */
[----:B------:R-:W2:Y:S01]  /*7f00*/  LDL R5, [R1+0x2ec] ;  /* 0x0002ec0001057983 */ /* 0x000ea20000100800 */
[----:B------:R-:W-:-:S02]  /*7f10*/  PRMT R23, RZ, 0x7610, R23 ;  /* 0x00007610ff177816 */ /* 0x000fc40000000017 */
[----:B--2---:R-:W-:-:S04]  /*7f20*/  @P1 LOP3.LUT R5, R5, R4, RZ, 0x3c, !PT ;  /* 0x0000000405051212 */ /* 0x004fc800078e3cff */
[----:B------:R-:W-:-:S04]  /*7f30*/  @P1 LOP3.LUT R4, R5, R4, RZ, 0x3c, !PT ;  /* 0x0000000405041212 */ /* 0x000fc800078e3cff */
[----:B------:R-:W-:-:S05]  /*7f40*/  @P1 LOP3.LUT R5, R5, R4, RZ, 0x3c, !PT ;  /* 0x0000000405051212 */ /* 0x000fca00078e3cff */
[----:B------:R0:W2:Y:S04]  /*7f50*/  @P1 LDG.E.U16 R23, [R4.64] ;  /* 0x0000000804171981 */ /* 0x0000a8000c1e1500 */
[----:B0-----:R-:W3:Y:S04]  /*7f60*/  LDL R4, [R1+0x2e0] ;  /* 0x0002e00001047983 */ /* 0x001ee80000100800 */
[----:B------:R-:W3:Y:S01]  /*7f70*/  LDL R5, [R1+0x2e4] ;  /* 0x0002e40001057983 */ /* 0x000ee20000100800 */
[----:B------:R-:W-:-:S03]  /*7f80*/  PRMT R22, RZ, 0x7610, R22 ;  /* 0x00007610ff167816 */ /* 0x000fc60000000016 */
[----:B--2---:R-:W-:Y:S01]  /*7f90*/  STL [R1+0xa70], R23 ;  /* 0x000a701701007387 */ /* 0x004fe20000100800 */
[----:B---3--:R-:W-:-:S04]  /*7fa0*/  @P1 LOP3.LUT R5, R5, R4, RZ, 0x3c, !PT ;  /* 0x0000000405051212 */ /* 0x008fc800078e3cff */
[----:B------:R-:W-:-:S04]  /*7fb0*/  @P1 LOP3.LUT R4, R5, R4, RZ, 0x3c, !PT ;  /* 0x0000000405041212 */ /* 0x000fc800078e3cff */
[----:B------:R-:W-:-:S05]  /*7fc0*/  @P1 LOP3.LUT R5, R5, R4, RZ, 0x3c, !PT ;  /* 0x0000000405051212 */ /* 0x000fca00078e3cff */
[----:B------:R0:W2:Y:S04]  /*7fd0*/  @P1 LDG.E.U16 R22, [R4.64] ;  /* 0x0000000804161981 */ /* 0x0000a8000c1e1500 */
[----:B0-----:R-:W3:Y:S04]  /*7fe0*/  LDL R4, [R1+0x2d8] ;  /* 0x0002d80001047983 */ /* 0x001ee80000100800 */
[----:B------:R-:W3:Y:S01]  /*7ff0*/  LDL R5, [R1+0x2dc] ;  /* 0x0002dc0001057983 */ /* 0x000ee20000100800 */
[----:B------:R-:W-:Y:S02]  /*8000*/  ISETP.GT.AND P2, PT, R3, 0x35, PT ;  /* 0x000000350300780c */ /* 0x000fe40003f44270 */
[----:B------:R-:W-:Y:S01]  /*8010*/  PRMT R20, RZ, 0x7610, R20 ;  /* 0x00007610ff147816 */ /* 0x000fe20000000014 */
[----:B--2---:R-:W-:Y:S10]  /*8020*/  STL [R1+0xa74], R22 ;  /* 0x000a741601007387 */ /* 0x004ff40000100800 */
[----:B---3--:R-:W-:-:S04]  /*8030*/  @P2 LOP3.LUT R5, R5, R4, RZ, 0x3c, !PT ;  /* 0x0000000405052212 */ /* 0x008fc800078e3cff */
[----:B------:R-:W-:-:S04]  /*8040*/  @P2 LOP3.LUT R4, R5, R4, RZ, 0x3c, !PT ;  /* 0x0000000405042212 */ /* 0x000fc800078e3cff */
[----:B------:R-:W-:-:S05]  /*8050*/  @P2 LOP3.LUT R5, R5, R4, RZ, 0x3c, !PT ;  /* 0x0000000405052212 */ /* 0x000fca00078e3cff */
[----:B------:R0:W2:Y:S04]  /*8060*/  @P2 LDG.E.U16 R20, [R4.64] ;  /* 0x0000000804142981 */ /* 0x0000a8000c1e1500 */
[----:B0-----:R-:W3:Y:S04]  /*8070*/  LDL R4, [R1+0x2d0] ;  /* 0x0002d00001047983 */ /* 0x001ee80000100800 */
[----:B------:R-:W3:Y:S01]  /*8080*/  LDL R5, [R1+0x2d4] ;  /* 0x0002d40001057983 */ /* 0x000ee20000100800 */
[----:B------:R-:W-:Y:S02]  /*8090*/  PRMT R24, RZ, 0x7610, R24 ;  /* 0x00007610ff187816 */ /* 0x000fe40000000018 */
[----:B---3--:R-:W-:-:S04]  /*80a0*/  @P2 LOP3.LUT R5, R5, R4, RZ, 0x3c, !PT ;  /* 0x0000000405052212 */ /* 0x008fc800078e3cff */
[----:B------:R-:W-:-:S04]  /*80b0*/  @P2 LOP3.LUT R4, R5, R4, RZ, 0x3c, !PT ;  /* 0x0000000405042212 */ /* 0x000fc800078e3cff */
[----:B------:R-:W-:-:S05]  /*80c0*/  @P2 LOP3.LUT R5, R5, R4, RZ, 0x3c, !PT ;  /* 0x0000000405052212 */ /* 0x000fca00078e3cff */
[----:B------:R-:W3:Y:S04]  /*80d0*/  @P2 LDG.E.U16 R24, [R4.64] ;  /* 0x0000000804182981 */ /* 0x000ee8000c1e1500 */
[----:B--2---:R-:W-:Y:S01]  /*80e0*/  STL [R1+0xa6c], R20 ;  /* 0x000a6c1401007387 */ /* 0x004fe20000100800 */
[----:B------:R-:W-:-:S03]  /*80f0*/  ISETP.GT.AND P0, PT, R3, 0x36, PT ;  /* 0x000000360300780c */ /* 0x000fc60003f04270 */
[----:B---3--:R0:W-:Y:S04]  /*8100*/  STL [R1+0x54], R24 ;  /* 0x0000541801007387 */ /* 0x0081e80000100800 */
        /* <DEDUP_REMOVED lines=38> */
[----:B------:R-:W-:-:S11]  /*8370*/  PRMT R17, RZ, 0x7610, R17 ;  /* 0x00007610ff117816 */ /* 0x000fd60000000011 */
[----:B---3--:R-:W-:-:S04]  /*8380*/  @P0 LOP3.LUT R5, R5, R4, RZ, 0x3c, !PT ;  /* 0x0000000405050212 */ /* 0x008fc800078e3cff */
[----:B------:R-:W-:-:S04]  /*8390*/  @P0 LOP3.LUT R4, R5, R4, RZ, 0x3c, !PT ;  /* 0x0000000405040212 */ /* 0x000fc800078e3cff */
[----:B------:R-:W-:-:S05]  /*83a0*/  @P0 LOP3.LUT R5, R5, R4, RZ, 0x3c, !PT ;  /* 0x0000000405050212 */ /* 0x000fca00078e3cff */
[----:B------:R-:W3:Y:S04]  /*83b0*/  @P0 LDG.E.U16 R17, [R4.64] ;  /* 0x0000000804110981 */ /* 0x000ee8000c1e1500 */
[----:B--2---:R-:W-:Y:S04]  /*83c0*/  STL [R1+0xa18], R28 ;  /* 0x000a181c01007387 */ /* 0x004fe80000100800 */
        /* <DEDUP_REMOVED lines=8> */
[----:B------:R0:W3:Y:S04]  /*8450*/  @P0 LDG.E.U16 R0, [R4.64] ;  /* 0x0000000804000981 */ /* 0x0000e8000c1e1500 */
[----:B0-----:R-:W2:Y:S04]  /*8460*/  LDL R4, [R1+0x298] ;  /* 0x0002980001047983 */ /* 0x001ea80000100800 */
[----:B------:R-:W2:Y:S01]  /*8470*/  LDL R5, [R1+0x29c] ;  /* 0x00029c0001057983 */ /* 0x000ea20000100800 */
[----:B------:R-:W-:Y:S02]  /*8480*/  ISETP.GT.AND P1, PT, R3, 0x39, PT ;  /* 0x000000390300780c */ /* 0x000fe40003f24270 */
[----:B------:R-:W-:-:S11]  /*8490*/  PRMT R28, RZ, 0x7610, R28 ;  /* 0x00007610ff1c7816 */ /* 0x000fd6000000001c */
        /* <DEDUP_REMOVED lines=10> */
[----:B------:R0:W2:Y:S04]  /*8540*/  @P1 LDG.E.U16 R21, [R4.64] ;  /* 0x0000000804151981 */ /* 0x0000a8000c1e1500 */
[----:B0-----:R-:W2:Y:S04]  /*8550*/  LDL R4, [R1+0x28c] ;  /* 0x00028c0001047983 */ /* 0x001ea80000100800 */
[----:B------:R-:W2:Y:S01]  /*8560*/  LDL R5, [R1+0x620] ;  /* 0x0006200001057983 */ /* 0x000ea20000100800 */
[----:B------:R-:W-:Y:S02]  /*8570*/  ISETP.GT.AND P0, PT, R3, 0x3a, PT ;  /* 0x0000003a0300780c */ /* 0x000fe40003f04270 */
[----:B------:R-:W-:-:S11]  /*8580*/  PRMT R16, RZ, 0x7610, R16 ;  /* 0x00007610ff107816 */ /* 0x000fd60000000010 */
[----:B--2---:R-:W-:-:S04]  /*8590*/  @P0 LOP3.LUT R5, R5, R4, RZ, 0x3c, !PT ;  /* 0x0000000405050212 */ /* 0x004fc800078e3cff */
[----:B------:R-:W-:-:S04]  /*85a0*/  @P0 LOP3.LUT R4, R5, R4, RZ, 0x3c, !PT ;  /* 0x0000000405040212 */ /* 0x000fc800078e3cff */
[----:B------:R-:W-:-:S05]  /*85b0*/  @P0 LOP3.LUT R5, R5, R4, RZ, 0x3c, !PT ;  /* 0x0000000405050212 */ /* 0x000fca00078e3cff */
[----:B------:R-:W2:Y:S04]  /*85c0*/  @P0 LDG.E.U16 R16, [R4.64] ;  /* 0x0000000804100981 */ /* 0x000ea8000c1e1500 */
        /* <DEDUP_REMOVED lines=71> */
[----:B--2---:R-:W-:Y:S01]  /*8a40*/  STL [R1], R2 ;  /* 0x0000000201007387 */ /* 0x004fe20000100800 */
[----:B---3--:R-:W-:-:S04]  /*8a50*/  @P0 LOP3.LUT R5, R5, R4, RZ, 0x3c, !PT ;  /* 0x0000000405050212 */ /* 0x008fc800078e3cff */
[----:B------:R-:W-:-:S04]  /*8a60*/  @P0 LOP3.LUT R4, R5, R4, RZ, 0x3c, !PT ;  /* 0x0000000405040212 */ /* 0x000fc800078e3cff */
[----:B------:R-:W-:-:S05]  /*8a70*/  @P0 LOP3.LUT R5, R5, R4, RZ, 0x3c, !PT ;  /* 0x0000000405050212 */ /* 0x000fca00078e3cff */
[----:B------:R0:W2:Y:S04]  /*8a80*/  @P0 LDG.E.U16 R27, [R4.64] ;  /* 0x00000008041b0981 */ /* 0x0000a8000c1e1500 */
[----:B0-----:R-:W3:Y:S04]  /*8a90*/  LDL R4, [R1+0x664] ;  /* 0x0006640001047983 */ /* 0x001ee80000100800 */
[----:B------:R-:W3:Y:S01]  /*8aa0*/  LDL R5, [R1+0x670] ;  /* 0x0006700001057983 */ /* 0x000ee20000100800 */
[----:B------:R-:W-:Y:S02]  /*8ab0*/  ISETP.GT.AND P1, PT, R3, 0x3f, PT ;  /* 0x0000003f0300780c */ /* 0x000fe40003f24270 */
[----:B----4-:R-:W-:Y:S01]  /*8ac0*/  PRMT R26, RZ, 0x7610, R26 ;  /* 0x00007610ff1a7816 */ /* 0x010fe2000000001a */
[----:B--2---:R0:W-:Y:S01]  /*8ad0*/  STL [R1+0xa2c], R27 ;  /* 0x000a2c1b01007387 */ /* 0x0041e20000100800 */
[----:B------:R-:W-:-:S03]  /*8ae0*/  PRMT R25, RZ, 0x7610, R25 ;  /* 0x00007610ff197816 */ /* 0x000fc60000000019 */
[----:B0-----:R-:W2:Y:S06]  /*8af0*/  LDL R27, [R1+0x6cc] ;  /* 0x0006cc00011b7983 */ /* 0x001eac0000100800 */
[----:B---3--:R-:W-:-:S04]  /*8b00*/  @P1 LOP3.LUT R5, R5, R4, RZ, 0x3c, !PT ;  /* 0x0000000405051212 */ /* 0x008fc800078e3cff */
[----:B------:R-:W-:-:S04]  /*8b10*/  @P1 LOP3.LUT R4, R5, R4, RZ, 0x3c, !PT ;  /* 0x0000000405041212 */ /* 0x000fc800078e3cff */
[----:B------:R-:W-:-:S05]  /*8b20*/  @P1 LOP3.LUT R5, R5, R4, RZ, 0x3c, !PT ;  /* 0x0000000405051212 */ /* 0x000fca00078e3cff */
[----:B------:R0:W3:Y:S04]  /*8b30*/  @P1 LDG.E.U16 R26, [R4.64] ;  /* 0x00000008041a1981 */ /* 0x0000e8000c1e1500 */
[----:B0-----:R-:W4:Y:S04]  /*8b40*/  LDL R4, [R1+0x66c] ;  /* 0x00066c0001047983 */ /* 0x001f280000100800 */
[----:B------:R-:W4:Y:S04]  /*8b50*/  LDL R5, [R1+0x6a0] ;  /* 0x0006a00001057983 */ /* 0x000f280000100800 */
[----:B------:R-:W0:Y:S01]  /*8b60*/  S2R R2, SR_TID.X ;  /* 0x0000000000027919 */ /* 0x000e220000002100 */
[----:B----4-:R-:W-:-:S04]  /*8b70*/  @P1 LOP3.LUT R5, R5, R4, RZ, 0x3c, !PT ;  /* 0x0000000405051212 */ /* 0x010fc800078e3cff */
[----:B------:R-:W-:-:S04]  /*8b80*/  @P1 LOP3.LUT R4, R5, R4, RZ, 0x3c, !PT ;  /* 0x0000000405041212 */ /* 0x000fc800078e3cff */
[----:B------:R-:W-:-:S05]  /*8b90*/  @P1 LOP3.LUT R5, R5, R4, RZ, 0x3c, !PT ;  /* 0x0000000405051212 */ /* 0x000fca00078e3cff */
[----:B------:R1:W4:Y:S04]  /*8ba0*/  @P1 LDG.E.U16 R25, [R4.64] ;  /* 0x0000000804191981 */ /* 0x000328000c1e1500 */
[----:B---3--:R3:W-:Y:S04]  /*8bb0*/  STL [R1+0xa1c], R26 ;  /* 0x000a1c1a01007387 */ /* 0x0087e80000100800 */
[----:B-1----:R-:W4:Y:S01]  /*8bc0*/  LDL R5, [R1+0x69c] ;  /* 0x00069c0001057983 */ /* 0x002f220000100800 */
[----:B0-----:R-:W-:Y:S02]  /*8bd0*/  LOP3.LUT R2, R2, 0x3f, RZ, 0xc0, !PT ;  /* 0x0000003f02027812 */ /* 0x001fe400078ec0ff */
[----:B------:R-:W-:Y:S01]  /*8be0*/  PRMT R24, RZ, 0x7610, R24 ;  /* 0x00007610ff187816 */ /* 0x000fe20000000018 */
[----:B---3--:R-:W3:Y:S01]  /*8bf0*/  LDL R26, [R1+0x6c8] ;  /* 0x0006c800011a7983 */ /* 0x008ee20000100800 */
[----:B------:R-:W-:-:S13]  /*8c00*/  ISETP.GE.AND P0, PT, R2, R3, PT ;  /* 0x000000030200720c */ /* 0x000fda0003f06270 */
[----:B--2---:R-:W-:Y:S01]  /*8c10*/  @!P0 IMAD.MOV.U32 R4, RZ, RZ, R27 ;  /* 0x000000ffff048224 */ /* 0x004fe200078e001b */
[----:B------:R-:W-:Y:S06]  /*8c20*/  BAR.SYNC.DEFER_BLOCKING 0x0 ;  /* 0x0000000000007b1d */ /* 0x000fec0000010000 */
[----:B----4-:R0:W-:Y:S01]  /*8c30*/  STL [R1+0xa20], R25 ;  /* 0x000a201901007387 */ /* 0x0101e20000100800 */
[----:B------:R-:W-:-:S03]  /*8c40*/  PRMT R19, RZ, 0x7610, R19 ;  /* 0x00007610ff137816 */ /* 0x000fc60000000013 */
[----:B------:R-:W2:Y:S04]  /*8c50*/  LDL R27, [R1+0x6b0] ;  /* 0x0006b000011b7983 */ /* 0x000ea80000100800 */
[----:B0-----:R-:W4:Y:S04]  /*8c60*/  LDL R25, [R1+0x6c4] ;  /* 0x0006c40001197983 */ /* 0x001f280000100800 */
[----:B------:R3:W2:Y:S02]  /*8c70*/  @!P0 LDG.E.U16 R24, [R4.64] ;  /* 0x0000000804188981 */ /* 0x0006a4000c1e1500 */
[----:B---3--:R-:W-:-:S02]  /*8c80*/  @!P0 IMAD.MOV.U32 R4, RZ, RZ, R26 ;  /* 0x000000ffff048224 */ /* 0x008fc400078e001a */
[----:B----4-:R-:W-:Y:S01]  /*8c90*/  @!P0 IMAD.MOV.U32 R5, RZ, RZ, R25 ;  /* 0x000000ffff058224 */ /* 0x010fe200078e0019 */
[----:B--2---:R0:W-:Y:S04]  /*8ca0*/  STL [R1+0xa24], R24 ;  /* 0x000a241801007387 */ /* 0x0041e80000100800 */
[----:B------:R1:W2:Y:S01]  /*8cb0*/  @!P0 LDG.E.U16 R19, [R4.64] ;  /* 0x0000000804138981 */ /* 0x0002a2000c1e1500 */
[----:B------:R-:W-:-:S03]  /*8cc0*/  PRMT R18, RZ, 0x7610, R18 ;  /* 0x00007610ff127816 */ /* 0x000fc60000000012 */
[----:B------:R-:W3:Y:S04]  /*8cd0*/  LDL R26, [R1+0x6a4] ;  /* 0x0006a400011a7983 */ /* 0x000ee80000100800 */
[----:B0-----:R-:W4:Y:S04]  /*8ce0*/  LDL R24, [R1+0x6b8] ;  /* 0x0006b80001187983 */ /* 0x001f280000100800 */
[----:B-1----:R-:W2:Y:S04]  /*8cf0*/  LDL R4, [R1+0x6bc] ;  /* 0x0006bc0001047983 */ /* 0x002ea80000100800 */
[----:B------:R-:W2:Y:S04]  /*8d00*/  LDL R5, [R1+0x6c0] ;  /* 0x0006c00001057983 */ /* 0x000ea80000100800 */
[----:B------:R-:W3:Y:S01]  /*8d10*/  LDL R25, [R1+0x6a8] ;  /* 0x0006a80001197983 */ /* 0x000ee20000100800 */
[----:B--2---:R-:W-:-:S04]  /*8d20*/  @!P0 LOP3.LUT R5, R5, R4, RZ, 0x3c, !PT ;  /* 0x0000000405058212 */ /* 0x004fc800078e3cff */
[----:B------:R-:W-:-:S04]  /*8d30*/  @!P0 LOP3.LUT R4, R5, R4, RZ, 0x3c, !PT ;  /* 0x0000000405048212 */ /* 0x000fc800078e3cff */
[----:B------:R-:W-:-:S05]  /*8d40*/  @!P0 LOP3.LUT R5, R5, R4, RZ, 0x3c, !PT ;  /* 0x0000000405058212 */ /* 0x000fca00078e3cff */
[----:B------:R-:W2:Y:S04]  /*8d50*/  @!P0 LDG.E.U16 R18, [R4.64] ;  /* 0x0000000804128981 */ /* 0x000ea8000c1e1500 */
[----:B------:R0:W-:Y:S04]  /*8d60*/  STL [R1+0xa28], R19 ;  /* 0x000a281301007387 */ /* 0x0001e80000100800 */
[----:B0-----:R-:W3:Y:S04]  /*8d70*/  LDL R19, [R1+0x6b4] ;  /* 0x0006b40001137983 */ /* 0x001ee80000100800 */
[----:B--2---:R0:W-:Y:S04]  /*8d80*/  STL [R1+0xa30], R18 ;  /* 0x000a301201007387 */ /* 0x0041e80000100800 */
[----:B0-----:R-:W2:Y:S01]  /*8d90*/  LDL R18, [R1+0x6ac] ;  /* 0x0006ac0001127983 */ /* 0x001ea20000100800 */
[----:B------:R-:W-:Y:S01]  /*8da0*/  PRMT R17, RZ, 0x7610, R17 ;  /* 0x00007610ff117816 */ /* 0x000fe20000000011 */
[----:B----4-:R-:W-:-:S02]  /*8db0*/  @!P0 IMAD.MOV.U32 R4, RZ, RZ, R24 ;  /* 0x000000ffff048224 */ /* 0x010fc400078e0018 */
[----:B---3--:R-:W-:Y:S01]  /*8dc0*/  @!P0 IMAD.MOV.U32 R5, RZ, RZ, R19 ;  /* 0x000000ffff058224 */ /* 0x008fe200078e0013 */
[----:B------:R-:W-:Y:S01]  /*8dd0*/  PRMT R16, RZ, 0x7610, R16 ;  /* 0x00007610ff107816 */ /* 0x000fe20000000010 */
[----:B------:R-:W3:Y:S04]  /*8de0*/  LDL R24, [R1+0x694] ;  /* 0x0006940001187983 */ /* 0x000ee80000100800 */
[----:B------:R0:W4:Y:S04]  /*8df0*/  @!P0 LDG.E.U16 R17, [R4.64] ;  /* 0x0000000804118981 */ /* 0x000128000c1e1500 */
[----:B------:R-:W3:Y:S01]  /*8e00*/  LDL R19, [R1+0x698] ;  /* 0x0006980001137983 */ /* 0x000ee20000100800 */
[----:B0-----:R-:W-:-:S02]  /*8e10*/  @!P0 IMAD.MOV.U32 R4, RZ, RZ, R27 ;  /* 0x000000ffff048224 */ /* 0x001fc400078e001b */
[----:B--2---:R-:W-:-:S05]  /*8e20*/  @!P0 IMAD.MOV.U32 R5, RZ, RZ, R18 ;  /* 0x000000ffff058224 */ /* 0x004fca00078e0012 */
[----:B------:R0:W2:Y:S04]  /*8e30*/  @!P0 LDG.E.U16 R16, [R4.64] ;  /* 0x0000000804108981 */ /* 0x0000a8000c1e1500 */
[----:B----4-:R1:W-:Y:S04]  /*8e40*/  STL [R1+0xa34], R17 ;  /* 0x000a341101007387 */ /* 0x0103e80000100800 */
[----:B------:R-:W4:Y:S01]  /*8e50*/  LDL R18, [R1+0x68c] ;  /* 0x00068c0001127983 */ /* 0x000f220000100800 */
[----:B------:R-:W-:-:S03]  /*8e60*/  PRMT R15, RZ, 0x7610, R15 ;  /* 0x00007610ff0f7816 */ /* 0x000fc6000000000f */
[----:B-1----:R-:W4:Y:S01]  /*8e70*/  LDL R17, [R1+0x690] ;  /* 0x0006900001117983 */ /* 0x002f220000100800 */
[----:B0-----:R-:W-:Y:S02]  /*8e80*/  @!P0 IMAD.MOV.U32 R4, RZ, RZ, R25 ;  /* 0x000000ffff048224 */ /* 0x001fe400078e0019 */
[----:B------:R-:W-:-:S05]  /*8e90*/  @!P0 IMAD.MOV.U32 R5, RZ, RZ, R26 ;  /* 0x000000ffff058224 */ /* 0x000fca00078e001a */
[----:B------:R3:W4:Y:S04]  /*8ea0*/  @!P0 LDG.E.U16 R15, [R4.64] ;  /* 0x00000008040f8981 */ /* 0x000728000c1e1500 */
[----:B--2---:R0:W-:Y:S04]  /*8eb0*/  STL [R1+0xa38], R16 ;  /* 0x000a381001007387 */ /* 0x0041e80000100800 */
[----:B------:R-:W2:Y:S04]  /*8ec0*/  LDL R25, [R1+0x684] ;  /* 0x0006840001197983 */ /* 0x000ea80000100800 */
[----:B0-----:R-:W2:Y:S01]  /*8ed0*/  LDL R16, [R1+0x688] ;  /* 0x0006880001107983 */ /* 0x001ea20000100800 */
[----:B------:R-:W-:Y:S01]  /*8ee0*/  PRMT R14, RZ, 0x7610, R14 ;  /* 0x00007610ff0e7816 */ /* 0x000fe2000000000e */
[----:B---3--:R-:W-:-:S02]  /*8ef0*/  @!P0 IMAD.MOV.U32 R4, RZ, RZ, R19 ;  /* 0x000000ffff048224 */ /* 0x008fc400078e0013 */
[----:B------:R-:W-:Y:S01]  /*8f00*/  @!P0 IMAD.MOV.U32 R5, RZ, RZ, R24 ;  /* 0x000000ffff058224 */ /* 0x000fe200078e0018 */
[----:B------:R-:W-:Y:S01]  /*8f10*/  PRMT R3, RZ, 0x7610, R3 ;  /* 0x00007610ff037816 */ /* 0x000fe20000000003 */
[----:B------:R-:W3:Y:S04]  /*8f20*/  LDL.LU R27, [R1+0x204] ;  /* 0x00020400011b7983 */ /* 0x000ee80000300800 */
[----:B------:R4:W3:Y:S01]  /*8f30*/  @!P0 LDG.E.U16 R14, [R4.64] ;  /* 0x00000008040e8981 */ /* 0x0008e2000c1e1500 */
[----:B------:R-:W-:Y:S01]  /*8f40*/  PRMT R7, RZ, 0x7610, R7 ;  /* 0x00007610ff077816 */ /* 0x000fe20000000007 */
[----:B----4-:R-:W-:Y:S02]  /*8f50*/  @!P0 IMAD.MOV.U32 R4, RZ, RZ, R17 ;  /* 0x000000ffff048224 */ /* 0x010fe400078e0011 */
[----:B------:R-:W-:-:S05]  /*8f60*/  @!P0 IMAD.MOV.U32 R5, RZ, RZ, R18 ;  /* 0x000000ffff058224 */ /* 0x000fca00078e0012 */
[----:B------:R2:W4:Y:S04]  /*8f70*/  @!P0 LDG.E.U16 R3, [R4.64] ;  /* 0x0000000804038981 */ /* 0x000528000c1e1500 */
[----:B------:R0:W-:Y:S04]  /*8f80*/  STL [R1+0xa3c], R15 ;  /* 0x000a3c0f01007387 */ /* 0x0001e80000100800 */
[----:B------:R-:W4:Y:S04]  /*8f90*/  LDL R24, [R1+0x67c] ;  /* 0x00067c0001187983 */ /* 0x000f280000100800 */
[----:B------:R-:W4:Y:S01]  /*8fa0*/  LDL R19, [R1+0x680] ;  /* 0x0006800001137983 */ /* 0x000f220000100800 */
[----:B--2---:R-:W-:-:S02]  /*8fb0*/  @!P0 IMAD.MOV.U32 R5, RZ, RZ, R25 ;  /* 0x000000ffff058224 */ /* 0x004fc400078e0019 */
[----:B------:R-:W-:-:S05]  /*8fc0*/  @!P0 IMAD.MOV.U32 R4, RZ, RZ, R16 ;  /* 0x000000ffff048224 */ /* 0x000fca00078e0010 */
[----:B------:R1:W2:Y:S04]  /*8fd0*/  @!P0 LDG.E.U16 R7, [R4.64] ;  /* 0x0000000804078981 */ /* 0x0002a8000c1e1500 */
[----:B------:R-:W0:Y:S04]  /*8fe0*/  S2R R2, SR_TID.X ;  /* 0x0000000000027919 */ /* 0x000e280000002100 */
[----:B---3--:R-:W-:Y:S04]  /*8ff0*/  STL [R1+0xa40], R14 ;  /* 0x000a400e01007387 */ /* 0x008fe80000100800 */
[----:B------:R-:W3:Y:S04]  /*9000*/  LDL R18, [R1+0x674] ;  /* 0x0006740001127983 */ /* 0x000ee80000100800 */
[----:B------:R-:W3:Y:S04]  /*9010*/  LDL R17, [R1+0x678] ;  /* 0x0006780001117983 */ /* 0x000ee80000100800 */
[----:B----4-:R-:W-:Y:S04]  /*9020*/  STL [R1+0xa44], R3 ;  /* 0x000a440301007387 */ /* 0x010fe80000100800 */
[----:B------:R-:W4:Y:S01]  /*9030*/  LDL R16, [R1+0x280] ;  /* 0x0002800001107983 */ /* 0x000f220000100800 */
[----:B0-----:R-:W-:-:S03]  /*9040*/  LOP3.LUT R2, R2, 0x3f, RZ, 0xc0, !PT ;  /* 0x0000003f02027812 */ /* 0x001fc600078ec0ff */
[----:B------:R-:W4:Y:S02]  /*9050*/  LDL R15, [R1+0x658] ;  /* 0x00065800010f7983 */ /* 0x000f240000100800 */
[----:B------:R-:W-:Y:S02]  /*9060*/  IMAD.SHL.U32 R2, R2, 0x2, RZ ;  /* 0x0000000202027824 */ /* 0x000fe400078e00ff */
[----:B-1----:R-:W-:-:S03]  /*9070*/  @!P0 IMAD.MOV.U32 R4, RZ, RZ, R19 ;  /* 0x000000ffff048224 */ /* 0x002fc600078e0013 */
[----:B------:R0:W-:Y:S01]  /*9080*/  STS.U16 [R2], R6 ;  /* 0x0000000602007388 */ /* 0x0001e20000000400 */
[----:B------:R-:W-:Y:S01]  /*9090*/  @!P0 IMAD.MOV.U32 R5, RZ, RZ, R24 ;  /* 0x000000ffff058224 */ /* 0x000fe200078e0018 */
[----:B0-----:R-:W-:-:S06]  /*90a0*/  PRMT R6, RZ, 0x7610, R6 ;  /* 0x00007610ff067816 */ /* 0x001fcc0000000006 */
[----:B------:R0:W4:Y:S04]  /*90b0*/  @!P0 LDG.E.U16 R6, [R4.64] ;  /* 0x0000000804068981 */ /* 0x000128000c1e1500 */
[----:B--2---:R1:W-:Y:S04]  /*90c0*/  STL [R1+0xa48], R7 ;  /* 0x000a480701007387 */ /* 0x0043e80000100800 */
[----:B------:R-:W2:Y:S04]  /*90d0*/  LDL R14, [R1+0x278] ;  /* 0x00027800010e7983 */ /* 0x000ea80000100800 */
[----:B-1----:R-:W2:Y:S01]  /*90e0*/  LDL R7, [R1+0x27c] ;  /* 0x00027c0001077983 */ /* 0x002ea20000100800 */
[----:B0-----:R-:W-:-:S03]  /*90f0*/  PRMT R5, RZ, 0x7610, R5 ;  /* 0x00007610ff057816 */ /* 0x001fc60000000005 */
[----:B------:R3:W-:Y:S04]  /*9100*/  STS.U16 [R2+0x80], R9 ;  /* 0x0000800902007388 */ /* 0x0007e80000000400 */
[----:B------:R0:W-:Y:S01]  /*9110*/  STS.U16 [R2+0x800], R8 ;  /* 0x0008000802007388 */ /* 0x0001e20000000400 */
[----:B------:R-:W-:Y:S01]  /*9120*/  PRMT R4, RZ, 0x7610, R4 ;  /* 0x00007610ff047816 */ /* 0x000fe20000000004 */
[----:B---3--:R-:W-:Y:S02]  /*9130*/  @!P0 IMAD.MOV.U32 R9, RZ, RZ, R18 ;  /* 0x000000ffff098224 */ /* 0x008fe400078e0012 */
[----:B0-----:R-:W-:-:S05]  /*9140*/  @!P0 IMAD.MOV.U32 R8, RZ, RZ, R17 ;  /* 0x000000ffff088224 */ /* 0x001fca00078e0011 */
[----:B------:R4:W3:Y:S04]  /*9150*/  @!P0 LDG.E.U16 R5, [R8.64] ;  /* 0x0000000808058981 */ /* 0x0008e8000c1e1500 */
[----:B------:R0:W-:Y:S01]  /*9160*/  STS.U16 [R2+0x1000], R10 ;  /* 0x0010000a02007388 */ /* 0x0001e20000000400 */
[----:B----4-:R-:W-:Y:S02]  /*9170*/  @!P0 IMAD.MOV.U32 R8, RZ, RZ, R15 ;  /* 0x000000ffff088224 */ /* 0x010fe400078e000f */
[----:B------:R-:W-:Y:S01]  /*9180*/  @!P0 IMAD.MOV.U32 R9, RZ, RZ, R16 ;  /* 0x000000ffff098224 */ /* 0x000fe200078e0010 */
[----:B0-----:R-:W-:-:S04]  /*9190*/  PRMT R10, RZ, 0x7610, R10 ;  /* 0x00007610ff0a7816 */ /* 0x001fc8000000000a */
[----:B------:R2:W4:Y:S04]  /*91a0*/  @!P0 LDG.E.U16 R4, [R8.64] ;  /* 0x0000000808048981 */ /* 0x000528000c1e1500 */
[----:B------:R0:W-:Y:S04]  /*91b0*/  STL [R1+0xa4c], R6 ;  /* 0x000a4c0601007387 */ /* 0x0001e80000100800 */
[----:B------:R-:W4:Y:S04]  /*91c0*/  LDL R3, [R1+0x274] ;  /* 0x0002740001037983 */ /* 0x000f280000100800 */
[----:B0-----:R-:W4:Y:S01]  /*91d0*/  LDL R6, [R1+0x270] ;  /* 0x0002700001067983 */ /* 0x001f220000100800 */
[----:B--2---:R-:W-:-:S02]  /*91e0*/  @!P0 IMAD.MOV.U32 R9, RZ, RZ, R14 ;  /* 0x000000ffff098224 */ /* 0x004fc400078e000e */
[----:B------:R-:W-:-:S05]  /*91f0*/  @!P0 IMAD.MOV.U32 R8, RZ, RZ, R7 ;  /* 0x000000ffff088224 */ /* 0x000fca00078e0007 */
[----:B------:R0:W2:Y:S04]  /*9200*/  @!P0 LDG.E.U16 R10, [R8.64] ;  /* 0x00000008080a8981 */ /* 0x0000a8000c1e1500 */
[----:B------:R1:W-:Y:S04]  /*9210*/  STS.U16 [R2+0x880], R27 ;  /* 0x0008801b02007388 */ /* 0x0003e80000000400 */
[----:B---3--:R-:W-:Y:S04]  /*9220*/  STL [R1+0xa50], R5 ;  /* 0x000a500501007387 */ /* 0x008fe80000100800 */
[----:B------:R3:W-:Y:S04]  /*9230*/  STS.U16 [R2+0x1080], R11 ;  /* 0x0010800b02007388 */ /* 0x0007e80000000400 */
[----:B----4-:R-:W-:Y:S04]  /*9240*/  STL [R1+0xa54], R4 ;  /* 0x000a540401007387 */ /* 0x010fe80000100800 */
[----:B------:R-:W4:Y:S04]  /*9250*/  LDL.LU R16, [R1+0x174] ;  /* 0x0001740001107983 */ /* 0x000f280000300800 */
[----:B------:R-:W4:Y:S01]  /*9260*/  LDL.LU R17, [R1+0x170] ;  /* 0x0001700001117983 */ /* 0x000f220000300800 */
[----:B0-----:R-:W-:-:S03]  /*9270*/  @!P0 IMAD.MOV.U32 R8, RZ, RZ, R3 ;  /* 0x000000ffff088224 */ /* 0x001fc600078e0003 */
[----:B-1----:R-:W4:Y:S01]  /*9280*/  LDL.LU R27, [R1+0x134] ;  /* 0x00013400011b7983 */ /* 0x002f220000300800 */
[----:B------:R-:W-:Y:S01]  /*9290*/  @!P0 IMAD.MOV.U32 R9, RZ, RZ, R6 ;  /* 0x000000ffff098224 */ /* 0x000fe200078e0006 */
[----:B---3--:R-:W-:-:S06]  /*92a0*/  PRMT R11, RZ, 0x7610, R11 ;  /* 0x00007610ff0b7816 */ /* 0x008fcc000000000b */
[----:B------:R0:W3:Y:S04]  /*92b0*/  @!P0 LDG.E.U16 R11, [R8.64] ;  /* 0x00000008080b8981 */ /* 0x0000e8000c1e1500 */
[----:B--2---:R1:W-:Y:S04]  /*92c0*/  STL [R1+0xa58], R10 ;  /* 0x000a580a01007387 */ /* 0x0043e80000100800 */
[----:B-1----:R-:W2:Y:S04]  /*92d0*/  LDL.LU R10, [R1+0x130] ;  /* 0x00013000010a7983 */ /* 0x002ea80000300800 */
[----:B------:R-:W2:Y:S04]  /*92e0*/  LDL.LU R3, [R1+0xe0] ;  /* 0x0000e00001037983 */ /* 0x000ea80000300800 */
        /* <DEDUP_REMOVED lines=11> */
[----:B0-----:R-:W2:Y:S04]  /*93a0*/  LDL R8, [R1+0x268] ;  /* 0x0002680001087983 */ /* 0x001ea80000100800 */
[----:B------:R-:W2:Y:S04]  /*93b0*/  LDL R9, [R1+0x26c] ;  /* 0x00026c0001097983 */ /* 0x000ea80000100800 */
[----:B------:R0:W-:Y:S04]  /*93c0*/  STS.U16 [R2+0x1800], R12 ;  /* 0x0018000c02007388 */ /* 0x0001e80000000400 */
[----:B---3--:R1:W-:Y:S01]  /*93d0*/  STL [R1+0xa5c], R11 ;  /* 0x000a5c0b01007387 */ /* 0x0083e20000100800 */
[----:B0-----:R-:W-:-:S03]  /*93e0*/  PRMT R12, RZ, 0x7610, R12 ;  /* 0x00007610ff0c7816 */ /* 0x001fc6000000000c */
[----:B-1----:R-:W3:Y:S01]  /*93f0*/  LDL R11, [R1+0x264] ;  /* 0x00026400010b7983 */ /* 0x002ee20000100800 */
[----:B--2---:R-:W-:-:S04]  /*9400*/  @!P0 LOP3.LUT R9, R9, R8, RZ, 0x3c, !PT ;  /* 0x0000000809098212 */ /* 0x004fc800078e3cff */
[----:B------:R-:W-:-:S04]  /*9410*/  @!P0 LOP3.LUT R8, R9, R8, RZ, 0x3c, !PT ;  /* 0x0000000809088212 */ /* 0x000fc800078e3cff */
[----:B------:R-:W-:-:S05]  /*9420*/  @!P0 LOP3.LUT R9, R9, R8, RZ, 0x3c, !PT ;  /* 0x0000000809098212 */ /* 0x000fca00078e3cff */
[----:B------:R0:W2:Y:S04]  /*9430*/  @!P0 LDG.E.U16 R12, [R8.64] ;  /* 0x00000008080c8981 */ /* 0x0000a8000c1e1500 */
[----:B0-----:R-:W2:Y:S01]  /*9440*/  LDL R9, [R1+0x260] ;  /* 0x0002600001097983 */ /* 0x001ea20000100800 */
[----:B---3--:R-:W-:-:S03]  /*9450*/  @!P0 IMAD.MOV.U32 R8, RZ, RZ, R11 ;  /* 0x000000ffff088224 */ /* 0x008fc600078e000b */
[----:B------:R0:W-:Y:S02]  /*9460*/  STS.U16 [R2+0x1880], R13 ;  /* 0x0018800d02007388 */ /* 0x0001e40000000400 */
[----:B0-----:R-:W-:-:S06]  /*9470*/  PRMT R13, RZ, 0x7610, R13 ;  /* 0x00007610ff0d7816 */ /* 0x001fcc000000000d */
[----:B--2---:R-:W2:Y:S04]  /*9480*/  @!P0 LDG.E.U16 R13, [R8.64] ;  /* 0x00000008080d8981 */ /* 0x004ea8000c1e1500 */
[----:B------:R-:W-:Y:S04]  /*9490*/  STL [R1+0xa60], R12 ;  /* 0x000a600c01007387 */ /* 0x000fe80000100800 */
[----:B----4-:R0:W-:Y:S04]  /*94a0*/  STS.U16 [R2+0x2000], R16 ;  /* 0x0020001002007388 */ /* 0x0101e80000000400 */
[----:B------:R1:W-:Y:S04]  /*94b0*/  STS.U16 [R2+0x2080], R17 ;  /* 0x0020801102007388 */ /* 0x0003e80000000400 */
[----:B------:R3:W-:Y:S04]  /*94c0*/  STS.U16 [R2+0x2800], R27 ;  /* 0x0028001b02007388 */ /* 0x0007e80000000400 */
[----:B--2---:R-:W-:Y:S04]  /*94d0*/  STL [R1+0xa64], R13 ;  /* 0x000a640d01007387 */ /* 0x004fe80000100800 */
[----:B0-----:R-:W2:Y:S04]  /*94e0*/  LDL.LU R16, [R1+0x168] ;  /* 0x0001680001107983 */ /* 0x001ea80000300800 */
[----:B-1----:R-:W4:Y:S04]  /*94f0*/  LDL.LU R17, [R1+0x12c] ;  /* 0x00012c0001117983 */ /* 0x002f280000300800 */
[----:B---3--:R-:W3:Y:S04]  /*9500*/  LDL.LU R27, [R1+0x128] ;  /* 0x00012800011b7983 */ /* 0x008ee80000300800 */
[----:B------:R0:W-:Y:S04]  /*9510*/  STS.U16 [R2+0x3080], R18 ;  /* 0x0030801202007388 */ /* 0x0001e80000000400 */
[----:B------:R1:W-:Y:S04]  /*9520*/  STS.U16 [R2+0x3880], R0 ;  /* 0x0038800002007388 */ /* 0x0003e80000000400 */
[----:B------:R1:W-:Y:S04]  /*9530*/  STS.U16 [R2+0x3000], R3 ;  /* 0x0030000302007388 */ /* 0x0003e80000000400 */
[----:B0-----:R-:W3:Y:S04]  /*9540*/  LDL.LU R18, [R1+0xc4] ;  /* 0x0000c40001127983 */ /* 0x001ee80000300800 */
[----:B-1----:R-:W3:Y:S01]  /*9550*/  LDL.LU R0, [R1+0xa7c] ;  /* 0x000a7c0001007983 */ /* 0x002ee20000300800 */
[----:B------:R-:W-:-:S03]  /*9560*/  LOP3.LUT R3, R2, 0x10, RZ, 0x3c, !PT ;  /* 0x0000001002037812 */ /* 0x000fc600078e3cff */
[----:B------:R0:W-:Y:S04]  /*9570*/  STS.U16 [R2+0x2880], R10 ;  /* 0x0028800a02007388 */ /* 0x0001e80000000400 */
[----:B------:R1:W-:Y:S04]  /*9580*/  STS.U16 [R2+0x3800], R4 ;  /* 0x0038000402007388 */ /* 0x0003e80000000400 */
[----:B------:R-:W3:Y:S04]  /*9590*/  LDL.LU R13, [R1+0x250] ;  /* 0x00025000010d7983 */ /* 0x000ee80000300800 */
[----:B------:R0:W-:Y:S04]  /*95a0*/  STS.U16 [R3+0x100], R5 ;  /* 0x0001000503007388 */ /* 0x0001e80000000400 */
[----:B------:R-:W3:Y:S04]  /*95b0*/  LDL.LU R8, [R1+0x24c] ;  /* 0x00024c0001087983 */ /* 0x000ee80000300800 */
[----:B------:R-:W-:Y:S04]  /*95c0*/  STS.U16 [R3+0x180], R6 ;  /* 0x0001800603007388 */ /* 0x000fe80000000400 */
[----:B------:R-:W3:Y:S04]  /*95d0*/  LDL.LU R9, [R1+0x218] ;  /* 0x0002180001097983 */ /* 0x000ee80000300800 */
[----:B------:R-:W-:Y:S04]  /*95e0*/  STS.U16 [R3+0x900], R7 ;  /* 0x0009000703007388 */ /* 0x000fe80000000400 */
[----:B------:R-:W3:Y:S04]  /*95f0*/  LDL.LU R12, [R1+0x214] ;  /* 0x00021400010c7983 */ /* 0x000ee80000300800 */
[----:B------:R-:W-:Y:S04]  /*9600*/  STS.U16 [R3+0x980], R14 ;  /* 0x0009800e03007388 */ /* 0x000fe80000000400 */
[----:B------:R-:W3:Y:S04]  /*9610*/  LDL.LU R11, [R1+0x1dc] ;  /* 0x0001dc00010b7983 */ /* 0x000ee80000300800 */
[----:B------:R-:W-:Y:S04]  /*9620*/  STS.U16 [R3+0x1100], R15 ;  /* 0x0011000f03007388 */ /* 0x000fe80000000400 */
[----:B0-----:R-:W3:Y:S04]  /*9630*/  LDL.LU R10, [R1+0x1d8] ;  /* 0x0001d800010a7983 */ /* 0x001ee80000300800 */
[----:B------:R0:W-:Y:S04]  /*9640*/  STS.U16 [R3+0x1180], R19 ;  /* 0x0011801303007388 */ /* 0x0001e80000000400 */
[----:B-1----:R-:W3:Y:S04]  /*9650*/  LDL.LU R4, [R1+0x1a4] ;  /* 0x0001a40001047983 */ /* 0x002ee80000300800 */
[----:B------:R1:W-:Y:S04]  /*9660*/  STS.U16 [R3+0x1900], R24 ;  /* 0x0019001803007388 */ /* 0x0003e80000000400 */
[----:B------:R-:W3:Y:S04]  /*9670*/  LDL.LU R5, [R1+0x1a0] ;  /* 0x0001a00001057983 */ /* 0x000ee80000300800 */
[----:B------:R1:W-:Y:S04]  /*9680*/  STS.U16 [R3+0x1980], R25 ;  /* 0x0019801903007388 */ /* 0x0003e80000000400 */
[----:B0-----:R-:W3:Y:S04]  /*9690*/  LDL.LU R19, [R1+0x164] ;  /* 0x0001640001137983 */ /* 0x001ee80000300800 */
[----:B------:R0:W-:Y:S04]  /*96a0*/  STS.U16 [R3+0x2100], R26 ;  /* 0x0021001a03007388 */ /* 0x0001e80000000400 */
[----:B-1----:R-:W3:Y:S04]  /*96b0*/  LDL.LU R24, [R1+0x160] ;  /* 0x0001600001187983 */ /* 0x002ee80000300800 */
[----:B------:R-:W3:Y:S04]  /*96c0*/  LDL.LU R25, [R1+0x124] ;  /* 0x0001240001197983 */ /* 0x000ee80000300800 */
[----:B0-----:R-:W3:Y:S04]  /*96d0*/  LDL.LU R26, [R1+0x120] ;  /* 0x00012000011a7983 */ /* 0x001ee80000300800 */
[----:B------:R-:W3:Y:S04]  /*96e0*/  LDL.LU R6, [R1+0xc0] ;  /* 0x0000c00001067983 */ /* 0x000ee80000300800 */
[----:B--2---:R-:W-:Y:S04]  /*96f0*/  STS.U16 [R3+0x2180], R16 ;  /* 0x0021801003007388 */ /* 0x004fe80000000400 */
[----:B----4-:R-:W-:Y:S04]  /*9700*/  STS.U16 [R3+0x2900], R17 ;  /* 0x0029001103007388 */ /* 0x010fe80000000400 */
[----:B---3--:R0:W-:Y:S04]  /*9710*/  STS.U16 [R3+0x2980], R27 ;  /* 0x0029801b03007388 */ /* 0x0081e80000000400 */
[----:B0-----:R-:W2:Y:S04]  /*9720*/  LDL.LU R27, [R1+0x7c] ;  /* 0x00007c00011b7983 */ /* 0x001ea80000300800 */
[----:B------:R-:W3:Y:S04]  /*9730*/  LDL.LU R7, [R1+0x20] ;  /* 0x0000200001077983 */ /* 0x000ee80000300800 */
[----:B------:R0:W-:Y:S04]  /*9740*/  STS.U16 [R3+0x3100], R0 ;  /* 0x0031000003007388 */ /* 0x0001e80000000400 */
[----:B------:R-:W-:Y:S01]  /*9750*/  STS.U16 [R3+0x3180], R18 ;  /* 0x0031801203007388 */ /* 0x000fe20000000400 */
[----:B0-----:R-:W-:-:S03]  /*9760*/  LOP3.LUT R0, R2, 0x20, RZ, 0x3c, !PT ;  /* 0x0000002002007812 */ /* 0x001fc600078e3cff */
[----:B------:R-:W-:Y:S04]  /*9770*/  STS.U16 [R3+0x3900], R28 ;  /* 0x0039001c03007388 */ /* 0x000fe80000000400 */
[----:B------:R0:W-:Y:S04]  /*9780*/  STS.U16 [R3+0x3980], R21 ;  /* 0x0039801503007388 */ /* 0x0001e80000000400 */
[----:B------:R-:W-:Y:S04]  /*9790*/  STS.U16 [R0+0x200], R13 ;  /* 0x0002000d00007388 */ /* 0x000fe80000000400 */
[----:B------:R-:W-:Y:S04]  /*97a0*/  STS.U16 [R0+0x280], R8 ;  /* 0x0002800800007388 */ /* 0x000fe80000000400 */
[----:B0-----:R-:W4:Y:S04]  /*97b0*/  LDL.LU R3, [R1+0x248] ;  /* 0x0002480001037983 */ /* 0x001f280000300800 */
[----:B------:R-:W4:Y:S04]  /*97c0*/  LDL.LU R14, [R1+0x244] ;  /* 0x00024400010e7983 */ /* 0x000f280000300800 */
[----:B------:R-:W4:Y:S04]  /*97d0*/  LDL.LU R15, [R1+0x210] ;  /* 0x00021000010f7983 */ /* 0x000f280000300800 */
[----:B------:R-:W-:Y:S04]  /*97e0*/  STS.U16 [R0+0xa00], R9 ;  /* 0x000a000900007388 */ /* 0x000fe80000000400 */
        /* <DEDUP_REMOVED lines=10> */
[----:B------:R0:W-:Y:S04]  /*9890*/  STS.U16 [R0+0x2200], R19 ;  /* 0x0022001300007388 */ /* 0x0001e80000000400 */
[----:B------:R1:W-:Y:S04]  /*98a0*/  STS.U16 [R0+0x2280], R24 ;  /* 0x0022801800007388 */ /* 0x0003e80000000400 */
[----:B------:R1:W-:Y:S04]  /*98b0*/  STS.U16 [R0+0x2a00], R25 ;  /* 0x002a001900007388 */ /* 0x0003e80000000400 */
[----:B------:R1:W-:Y:S04]  /*98c0*/  STS.U16 [R0+0x2a80], R26 ;  /* 0x002a801a00007388 */ /* 0x0003e80000000400 */
[----:B0-----:R-:W4:Y:S04]  /*98d0*/  LDL.LU R19, [R1+0x15c] ;  /* 0x00015c0001137983 */ /* 0x001f280000300800 */
[----:B-1----:R-:W4:Y:S04]  /*98e0*/  LDL.LU R24, [R1+0x158] ;  /* 0x0001580001187983 */ /* 0x002f280000300800 */
[----:B------:R-:W-:Y:S04]  /*98f0*/  STS.U16 [R0+0x3200], R6 ;  /* 0x0032000600007388 */ /* 0x000fe80000000400 */
[----:B------:R-:W4:Y:S04]  /*9900*/  LDL.LU R25, [R1+0x11c] ;  /* 0x00011c0001197983 */ /* 0x000f280000300800 */
[----:B------:R-:W4:Y:S04]  /*9910*/  LDL.LU R26, [R1+0x118] ;  /* 0x00011800011a7983 */ /* 0x000f280000300800 */
[----:B--2---:R0:W-:Y:S04]  /*9920*/  STS.U16 [R0+0x3280], R27 ;  /* 0x0032801b00007388 */ /* 0x0041e80000000400 */
[----:B---3--:R-:W-:Y:S04]  /*9930*/  STS.U16 [R0+0x3a00], R7 ;  /* 0x003a000700007388 */ /* 0x008fe80000000400 */
[----:B------:R1:W-:Y:S04]  /*9940*/  STS.U16 [R0+0x3a80], R29 ;  /* 0x003a801d00007388 */ /* 0x0003e80000000400 */
[----:B0-----:R-:W2:Y:S04]  /*9950*/  LDL.LU R27, [R1+0x74] ;  /* 0x00007400011b7983 */ /* 0x001ea80000300800 */
[----:B-1----:R-:W3:Y:S01]  /*9960*/  LDL.LU R29, [R1+0xa78] ;  /* 0x000a7800011d7983 */ /* 0x002ee20000300800 */
[----:B------:R-:W-:-:S03]  /*9970*/  LOP3.LUT R13, R2, 0x30, RZ, 0x3c, !PT ;  /* 0x00000030020d7812 */ /* 0x000fc600078e3cff */
[----:B------:R-:W-:Y:S04]  /*9980*/  STL [R1+0xa68], R0 ;  /* 0x000a680001007387 */ /* 0x000fe80000100800 */
[----:B------:R-:W2:Y:S04]  /*9990*/  LDL.LU R8, [R1+0x240] ;  /* 0x0002400001087983 */ /* 0x000ea80000300800 */
[----:B------:R-:W2:Y:S04]  /*99a0*/  LDL.LU R9, [R1+0x23c] ;  /* 0x00023c0001097983 */ /* 0x000ea80000300800 */
[----:B------:R-:W2:Y:S04]  /*99b0*/  LDL.LU R12, [R1+0x208] ;  /* 0x00020800010c7983 */ /* 0x000ea80000300800 */
[----:B----4-:R0:W-:Y:S04]  /*99c0*/  STS.U16 [R13+0x300], R3 ;  /* 0x000300030d007388 */ /* 0x0101e80000000400 */
        /* <DEDUP_REMOVED lines=11> */
[----:B------:R1:W-:Y:S04]  /*9a80*/  STS.U16 [R13+0x1b00], R28 ;  /* 0x001b001c0d007388 */ /* 0x0003e80000000400 */
[----:B0-----:R-:W4:Y:S04]  /*9a90*/  LDL.LU R3, [R1+0x150] ;  /* 0x0001500001037983 */ /* 0x001f280000300800 */
[----:B------:R0:W-:Y:S04]  /*9aa0*/  STS.U16 [R13+0x1b80], R21 ;  /* 0x001b80150d007388 */ /* 0x0001e80000000400 */
[----:B-1----:R-:W4:Y:S04]  /*9ab0*/  LDL.LU R28, [R1+0x114] ;  /* 0x00011400011c7983 */ /* 0x002f280000300800 */
[----:B0-----:R-:W4:Y:S04]  /*9ac0*/  LDL.LU R21, [R1+0x108] ;  /* 0x0001080001157983 */ /* 0x001f280000300800 */
[----:B------:R-:W4:Y:S04]  /*9ad0*/  LDL.LU R14, [R1+0x10] ;  /* 0x00001000010e7983 */ /* 0x000f280000300800 */
[----:B------:R-:W4:Y:S04]  /*9ae0*/  LDL.LU R15, [R1+0x238] ;  /* 0x00023800010f7983 */ /* 0x000f280000300800 */
[----:B------:R-:W4:Y:S04]  /*9af0*/  LDL.LU R16, [R1+0x234] ;  /* 0x0002340001107983 */ /* 0x000f280000300800 */
[----:B------:R0:W-:Y:S04]  /*9b00*/  STS.U16 [R13+0x2300], R19 ;  /* 0x002300130d007388 */ /* 0x0001e80000000400 */
[----:B------:R-:W4:Y:S04]  /*9b10*/  LDL.LU R17, [R1+0x1fc] ;  /* 0x0001fc0001117983 */ /* 0x000f280000300800 */
[----:B------:R1:W-:Y:S04]  /*9b20*/  STS.U16 [R13+0x2380], R24 ;  /* 0x002380180d007388 */ /* 0x0003e80000000400 */
[----:B------:R-:W4:Y:S04]  /*9b30*/  LDL.LU R18, [R1+0x1f8] ;  /* 0x0001f80001127983 */ /* 0x000f280000300800 */
[----:B------:R1:W-:Y:S04]  /*9b40*/  STS.U16 [R13+0x2b00], R25 ;  /* 0x002b00190d007388 */ /* 0x0003e80000000400 */
[----:B0-----:R-:W4:Y:S04]  /*9b50*/  LDL.LU R19, [R1+0x1c4] ;  /* 0x0001c40001137983 */ /* 0x001f280000300800 */
[----:B------:R0:W-:Y:S04]  /*9b60*/  STS.U16 [R13+0x2b80], R26 ;  /* 0x002b801a0d007388 */ /* 0x0001e80000000400 */
[----:B-1----:R-:W4:Y:S04]  /*9b70*/  LDL.LU R24, [R1+0x1c0] ;  /* 0x0001c00001187983 */ /* 0x002f280000300800 */
[----:B------:R-:W4:Y:S04]  /*9b80*/  LDL.LU R25, [R1+0x18c] ;  /* 0x00018c0001197983 */ /* 0x000f280000300800 */
[----:B0-----:R-:W4:Y:S04]  /*9b90*/  LDL.LU R26, [R1+0x188] ;  /* 0x00018800011a7983 */ /* 0x001f280000300800 */
[----:B---3--:R-:W-:Y:S04]  /*9ba0*/  STS.U16 [R13+0x3300], R29 ;  /* 0x0033001d0d007388 */ /* 0x008fe80000000400 */
[----:B--2---:R0:W-:Y:S04]  /*9bb0*/  STS.U16 [R13+0x3380], R27 ;  /* 0x0033801b0d007388 */ /* 0x0041e80000000400 */
[----:B------:R1:W-:Y:S04]  /*9bc0*/  STS.U16 [R13+0x3b00], R22 ;  /* 0x003b00160d007388 */ /* 0x0003e80000000400 */
[----:B------:R2:W-:Y:S04]  /*9bd0*/  STS.U16 [R13+0x3b80], R23 ;  /* 0x003b80170d007388 */ /* 0x0005e80000000400 */
[----:B0-----:R-:W3:Y:S04]  /*9be0*/  LDL.LU R27, [R1+0x14c] ;  /* 0x00014c00011b7983 */ /* 0x001ee80000300800 */
[----:B-1----:R-:W3:Y:S04]  /*9bf0*/  LDL.LU R22, [R1+0xa74] ;  /* 0x000a740001167983 */ /* 0x002ee80000300800 */
[----:B--2---:R-:W2:Y:S01]  /*9c00*/  LDL.LU R23, [R1+0xa70] ;  /* 0x000a700001177983 */ /* 0x004ea20000300800 */
[----:B------:R-:W-:-:S05]  /*9c10*/  LOP3.LUT R29, R2, 0x40, RZ, 0x3c, !PT ;  /* 0x00000040021d7812 */ /* 0x000fca00078e3cff */
[----:B------:R-:W-:Y:S04]  /*9c20*/  STS.U16 [R29+0x400], R8 ;  /* 0x000400081d007388 */ /* 0x000fe80000000400 */
[----:B------:R-:W-:Y:S04]  /*9c30*/  STS.U16 [R29+0x480], R9 ;  /* 0x000480091d007388 */ /* 0x000fe80000000400 */
[----:B------:R-:W-:Y:S04]  /*9c40*/  STS.U16 [R29+0xc00], R12 ;  /* 0x000c000c1d007388 */ /* 0x000fe80000000400 */
[----:B----4-:R-:W-:Y:S04]  /*9c50*/  STS.U16 [R29+0xc80], R11 ;  /* 0x000c800b1d007388 */ /* 0x010fe80000000400 */
[----:B------:R-:W-:Y:S04]  /*9c60*/  STS.U16 [R29+0x1400], R10 ;  /* 0x0014000a1d007388 */ /* 0x000fe80000000400 */
[----:B------:R-:W-:Y:S04]  /*9c70*/  STS.U16 [R29+0x1480], R4 ;  /* 0x001480041d007388 */ /* 0x000fe80000000400 */
[----:B------:R-:W-:Y:S04]  /*9c80*/  STS.U16 [R29+0x1c00], R5 ;  /* 0x001c00051d007388 */ /* 0x000fe80000000400 */
[----:B------:R-:W-:Y:S04]  /*9c90*/  STS.U16 [R29+0x1c80], R6 ;  /* 0x001c80061d007388 */ /* 0x000fe80000000400 */
[----:B------:R-:W-:Y:S04]  /*9ca0*/  STS.U16 [R29+0x2400], R7 ;  /* 0x002400071d007388 */ /* 0x000fe80000000400 */
[----:B------:R-:W-:Y:S04]  /*9cb0*/  STS.U16 [R29+0x2480], R3 ;  /* 0x002480031d007388 */ /* 0x000fe80000000400 */
[----:B------:R0:W-:Y:S04]  /*9cc0*/  STS.U16 [R29+0x2c00], R28 ;  /* 0x002c001c1d007388 */ /* 0x0001e80000000400 */
[----:B------:R1:W-:Y:S04]  /*9cd0*/  STS.U16 [R29+0x2c80], R21 ;  /* 0x002c80151d007388 */ /* 0x0003e80000000400 */
[----:B0-----:R-:W4:Y:S04]  /*9ce0*/  LDL.LU R28, [R1+0x148] ;  /* 0x00014800011c7983 */ /* 0x001f280000300800 */
[----:B-1----:R-:W4:Y:S04]  /*9cf0*/  LDL.LU R21, [R1+0x104] ;  /* 0x0001040001157983 */ /* 0x002f280000300800 */
[----:B--2---:R-:W-:Y:S04]  /*9d00*/  STS.U16 [R29+0x3400], R23 ;  /* 0x003400171d007388 */ /* 0x004fe80000000400 */
[----:B---3--:R0:W-:Y:S04]  /*9d10*/  STS.U16 [R29+0x3480], R22 ;  /* 0x003480161d007388 */ /* 0x0081e80000000400 */
[----:B------:R-:W-:Y:S04]  /*9d20*/  STS.U16 [R29+0x3c00], R14 ;  /* 0x003c000e1d007388 */ /* 0x000fe80000000400 */
[----:B------:R1:W-:Y:S04]  /*9d30*/  STS.U16 [R29+0x3c80], R20 ;  /* 0x003c80141d007388 */ /* 0x0003e80000000400 */
[----:B0-----:R-:W2:Y:S04]  /*9d40*/  LDL.LU R22, [R1+0x100] ;  /* 0x0001000001167983 */ /* 0x001ea80000300800 */
[----:B-1----:R-:W3:Y:S01]  /*9d50*/  LDL.LU R20, [R1+0xa6c] ;  /* 0x000a6c0001147983 */ /* 0x002ee20000300800 */
[----:B------:R-:W-:-:S03]  /*9d60*/  LOP3.LUT R23, R2, 0x50, RZ, 0x3c, !PT ;  /* 0x0000005002177812 */ /* 0x000fc600078e3cff */
[----:B------:R-:W3:Y:S04]  /*9d70*/  LDL.LU R0, [R1+0x54] ;  /* 0x0000540001007983 */ /* 0x000ee80000300800 */
[----:B------:R-:W3:Y:S04]  /*9d80*/  LDL.LU R13, [R1+0x8] ;  /* 0x00000800010d7983 */ /* 0x000ee80000300800 */
[----:B------:R-:W3:Y:S04]  /*9d90*/  LDL.LU R12, [R1+0x4] ;  /* 0x00000400010c7983 */ /* 0x000ee80000300800 */
[----:B------:R-:W3:Y:S04]  /*9da0*/  LDL.LU R11, [R1+0x230] ;  /* 0x00023000010b7983 */ /* 0x000ee80000300800 */
[----:B------:R-:W3:Y:S04]  /*9db0*/  LDL.LU R10, [R1+0x22c] ;  /* 0x00022c00010a7983 */ /* 0x000ee80000300800 */
[----:B------:R-:W3:Y:S04]  /*9dc0*/  LDL.LU R4, [R1+0x1f4] ;  /* 0x0001f40001047983 */ /* 0x000ee80000300800 */
[----:B------:R-:W3:Y:S04]  /*9dd0*/  LDL.LU R5, [R1+0x1f0] ;  /* 0x0001f00001057983 */ /* 0x000ee80000300800 */
[----:B------:R0:W-:Y:S04]  /*9de0*/  STS.U16 [R23+0x500], R15 ;  /* 0x0005000f17007388 */ /* 0x0001e80000000400 */
[----:B------:R-:W3:Y:S04]  /*9df0*/  LDL.LU R6, [R1+0x1bc] ;  /* 0x0001bc0001067983 */ /* 0x000ee80000300800 */
[----:B------:R1:W-:Y:S04]  /*9e00*/  STS.U16 [R23+0x580], R16 ;  /* 0x0005801017007388 */ /* 0x0003e80000000400 */
[----:B------:R-:W3:Y:S04]  /*9e10*/  LDL.LU R7, [R1+0x1b8] ;  /* 0x0001b80001077983 */ /* 0x000ee80000300800 */
[----:B------:R0:W-:Y:S04]  /*9e20*/  STS.U16 [R23+0xd00], R17 ;  /* 0x000d001117007388 */ /* 0x0001e80000000400 */
[----:B------:R-:W3:Y:S04]  /*9e30*/  LDL.LU R3, [R1+0x184] ;  /* 0x0001840001037983 */ /* 0x000ee80000300800 */
[----:B------:R0:W-:Y:S04]  /*9e40*/  STS.U16 [R23+0xd80], R18 ;  /* 0x000d801217007388 */ /* 0x0001e80000000400 */
[----:B------:R-:W3:Y:S04]  /*9e50*/  LDL.LU R14, [R1+0x180] ;  /* 0x00018000010e7983 */ /* 0x000ee80000300800 */
[----:B------:R-:W-:Y:S04]  /*9e60*/  STS.U16 [R23+0x1500], R19 ;  /* 0x0015001317007388 */ /* 0x000fe80000000400 */
[----:B0-----:R-:W3:Y:S04]  /*9e70*/  LDL.LU R15, [R1+0x144] ;  /* 0x00014400010f7983 */ /* 0x001ee80000300800 */
[----:B------:R-:W-:Y:S04]  /*9e80*/  STS.U16 [R23+0x1580], R24 ;  /* 0x0015801817007388 */ /* 0x000fe80000000400 */
[----:B-1----:R-:W3:Y:S04]  /*9e90*/  LDL.LU R16, [R1+0x140] ;  /* 0x0001400001107983 */ /* 0x002ee80000300800 */
[----:B------:R-:W-:Y:S04]  /*9ea0*/  STS.U16 [R23+0x1d00], R25 ;  /* 0x001d001917007388 */ /* 0x000fe80000000400 */
[----:B------:R-:W3:Y:S04]  /*9eb0*/  LDL.LU R17, [R1+0xfc] ;  /* 0x0000fc0001117983 */ /* 0x000ee80000300800 */
[----:B------:R-:W-:Y:S04]  /*9ec0*/  STS.U16 [R23+0x1d80], R26 ;  /* 0x001d801a17007388 */ /* 0x000fe80000000400 */
[----:B------:R-:W3:Y:S04]  /*9ed0*/  LDL.LU R8, [R1+0x50] ;  /* 0x0000500001087983 */ /* 0x000ee80000300800 */
[----:B------:R0:W-:Y:S04]  /*9ee0*/  STS.U16 [R23+0x2500], R27 ;  /* 0x0025001b17007388 */ /* 0x0001e80000000400 */
[----:B------:R-:W3:Y:S04]  /*9ef0*/  LDL.LU R18, [R1+0x3c] ;  /* 0x00003c0001127983 */ /* 0x000ee80000300800 */
[----:B0-----:R-:W3:Y:S04]  /*9f00*/  LDL.LU R27, [R1] ;  /* 0x00000000011b7983 */ /* 0x001ee80000300800 */
[----:B------:R-:W3:Y:S04]  /*9f10*/  LDL.LU R19, [R1+0x228] ;  /* 0x0002280001137983 */ /* 0x000ee80000300800 */
[----:B------:R-:W3:Y:S04]  /*9f20*/  LDL.LU R24, [R1+0x224] ;  /* 0x0002240001187983 */ /* 0x000ee80000300800 */
[----:B----4-:R0:W-:Y:S04]  /*9f30*/  STS.U16 [R23+0x2580], R28 ;  /* 0x0025801c17007388 */ /* 0x0101e80000000400 */
[----:B------:R-:W4:Y:S04]  /*9f40*/  LDL.LU R25, [R1+0x1ec] ;  /* 0x0001ec0001197983 */ /* 0x000f280000300800 */
[----:B------:R1:W-:Y:S04]  /*9f50*/  STS.U16 [R23+0x2d00], R21 ;  /* 0x002d001517007388 */ /* 0x0003e80000000400 */
[----:B------:R-:W4:Y:S01]  /*9f60*/  LDL.LU R26, [R1+0x1e8] ;  /* 0x0001e800011a7983 */ /* 0x000f220000300800 */
[----:B------:R-:W-:-:S03]  /*9f70*/  LOP3.LUT R9, R2, 0x60, RZ, 0x3c, !PT ;  /* 0x0000006002097812 */ /* 0x000fc600078e3cff */
[----:B0-----:R-:W4:Y:S04]  /*9f80*/  LDL.LU R28, [R1+0x1b4] ;  /* 0x0001b400011c7983 */ /* 0x001f280000300800 */
[----:B-1----:R-:W4:Y:S04]  /*9f90*/  LDL.LU R21, [R1+0x1b0] ;  /* 0x0001b00001157983 */ /* 0x002f280000300800 */
[----:B--2---:R-:W-:Y:S04]  /*9fa0*/  STS.U16 [R23+0x2d80], R22 ;  /* 0x002d801617007388 */ /* 0x004fe80000000400 */
[----:B---3--:R0:W-:Y:S04]  /*9fb0*/  STS.U16 [R23+0x3500], R20 ;  /* 0x0035001417007388 */ /* 0x0081e80000000400 */
[----:B0-----:R-:W2:Y:S04]  /*9fc0*/  LDL.LU R20, [R1+0x17c] ;  /* 0x00017c0001147983 */ /* 0x001ea80000300800 */
[----:B------:R-:W2:Y:S04]  /*9fd0*/  LDL.LU R22, [R1+0x178] ;  /* 0x0001780001167983 */ /* 0x000ea80000300800 */
[----:B------:R-:W2:Y:S04]  /*9fe0*/  LDL.LU R2, [R1+0xec] ;  /* 0x0000ec0001027983 */ /* 0x000ea80000300800 */
[----:B------:R0:W-:Y:S04]  /*9ff0*/  STS.U16 [R23+0x3580], R0 ;  /* 0x0035800017007388 */ /* 0x0001e80000000400 */
        /* <DEDUP_REMOVED lines=10> */
[----:B0-----:R-:W2:Y:S04]  /*a0a0*/  LDL.LU R0, [R1+0xa68] ;  /* 0x000a680001007983 */ /* 0x001ea80000300800 */
[----:B------:R0:W-:Y:S04]  /*a0b0*/  STS.U16 [R9+0x2600], R15 ;  /* 0x0026000f09007388 */ /* 0x0001e80000000400 */
[----:B-1----:R-:W2:Y:S04]  /*a0c0*/  LDL.LU R13, [R1+0xa64] ;  /* 0x000a6400010d7983 */ /* 0x002ea80000300800 */
[----:B------:R1:W-:Y:S04]  /*a0d0*/  STS.U16 [R9+0x2680], R16 ;  /* 0x0026801009007388 */ /* 0x0003e80000000400 */
[----:B------:R-:W2:Y:S04]  /*a0e0*/  LDL.LU R12, [R1+0xa60] ;  /* 0x000a6000010c7983 */ /* 0x000ea80000300800 */
[----:B------:R0:W-:Y:S04]  /*a0f0*/  STS.U16 [R9+0x2e00], R17 ;  /* 0x002e001109007388 */ /* 0x0001e80000000400 */
        /* <DEDUP_REMOVED lines=8> */
[----:B0-----:R-:W2:Y:S04]  /*a180*/  LDL.LU R15, [R1+0xa3c] ;  /* 0x000a3c00010f7983 */ /* 0x001ea80000300800 */
[----:B-1----:R-:W2:Y:S04]  /*a190*/  LDL.LU R16, [R1+0xa38] ;  /* 0x000a380001107983 */ /* 0x002ea80000300800 */
[----:B------:R-:W2:Y:S04]  /*a1a0*/  LDL.LU R17, [R1+0xa34] ;  /* 0x000a340001117983 */ /* 0x000ea80000300800 */
[----:B--2---:R0:W-:Y:S04]  /*a1b0*/  STS.U16 [R9+0x2e80], R2 ;  /* 0x002e800209007388 */ /* 0x0041e80000000400 */
[----:B0-----:R-:W0:Y:S04]  /*a1c0*/  S2R R2, SR_TID.X ;  /* 0x0000000000027919 */ /* 0x001e280000002100 */
[----:B------:R1:W-:Y:S04]  /*a1d0*/  STS.U16 [R9+0x3600], R8 ;  /* 0x0036000809007388 */ /* 0x0003e80000000400 */
[----:B------:R2:W-:Y:S04]  /*a1e0*/  STS.U16 [R9+0x3680], R18 ;  /* 0x0036801209007388 */ /* 0x0005e80000000400 */
[----:B------:R0:W-:Y:S02]  /*a1f0*/  STS.U16 [R9+0x3e00], R27 ;  /* 0x003e001b09007388 */ /* 0x0001e40000000400 */
[----:B0-----:R-:W-:-:S05]  /*a200*/  LOP3.LUT R2, R2, 0x3f, RZ, 0xc0, !PT ;  /* 0x0000003f02027812 */ /* 0x001fca00078ec0ff */
[----:B------:R-:W-:-:S05]  /*a210*/  IMAD.SHL.U32 R2, R2, 0x2, RZ ;  /* 0x0000000202027824 */ /* 0x000fca00078e00ff */
[----:B-1----:R-:W-:Y:S02]  /*a220*/  LOP3.LUT R8, R2, 0x70, RZ, 0x3c, !PT ;  /* 0x0000007002087812 */ /* 0x002fe400078e3cff */
[----:B------:R-:W2:Y:S04]  /*a230*/  LDL.LU R2, [R1+0x13c] ;  /* 0x00013c0001027983 */ /* 0x000ea80000300800 */
[----:B--2---:R-:W2:Y:S04]  /*a240*/  LDL.LU R18, [R1+0xa30] ;  /* 0x000a300001127983 */ /* 0x004ea80000300800 */
[----:B------:R-:W2:Y:S04]  /*a250*/  LDL.LU R27, [R1+0xa2c] ;  /* 0x000a2c00011b7983 */ /* 0x000ea80000300800 */
[----:B--2---:R0:W-:Y:S04]  /*a260*/  STS.U16 [R9+0x3e80], R27 ;  /* 0x003e801b09007388 */ /* 0x0041e80000000400 */
[----:B------:R1:W-:Y:S04]  /*a270*/  STS.U16 [R8+0x700], R19 ;  /* 0x0007001308007388 */ /* 0x0003e80000000400 */
[----:B------:R2:W-:Y:S04]  /*a280*/  STS.U16 [R8+0x780], R24 ;  /* 0x0007801808007388 */ /* 0x0005e80000000400 */
[----:B0-----:R-:W3:Y:S04]  /*a290*/  LDL.LU R27, [R1+0x138] ;  /* 0x00013800011b7983 */ /* 0x001ee80000300800 */
[----:B-1----:R-:W3:Y:S04]  /*a2a0*/  LDL.LU R19, [R1+0xa28] ;  /* 0x000a280001137983 */ /* 0x002ee80000300800 */
[----:B--2---:R-:W2:Y:S04]  /*a2b0*/  LDL.LU R24, [R1+0xa24] ;  /* 0x000a240001187983 */ /* 0x004ea80000300800 */
[----:B----4-:R0:W-:Y:S04]  /*a2c0*/  STS.U16 [R8+0xf00], R25 ;  /* 0x000f001908007388 */ /* 0x0101e80000000400 */
[----:B------:R1:W-:Y:S04]  /*a2d0*/  STS.U16 [R8+0xf80], R26 ;  /* 0x000f801a08007388 */ /* 0x0003e80000000400 */
[----:B------:R4:W-:Y:S04]  /*a2e0*/  STS.U16 [R8+0x1700], R28 ;  /* 0x0017001c08007388 */ /* 0x0009e80000000400 */
[----:B0-----:R-:W2:Y:S04]  /*a2f0*/  LDL.LU R25, [R1+0xa20] ;  /* 0x000a200001197983 */ /* 0x001ea80000300800 */
[----:B-1----:R-:W2:Y:S04]  /*a300*/  LDL.LU R26, [R1+0xa1c] ;  /* 0x000a1c00011a7983 */ /* 0x002ea80000300800 */
[----:B----4-:R-:W4:Y:S04]  /*a310*/  LDL.LU R28, [R1+0xa18] ;  /* 0x000a1800011c7983 */ /* 0x010f280000300800 */
[----:B------:R0:W-:Y:S04]  /*a320*/  STS.U16 [R8+0x1780], R21 ;  /* 0x0017801508007388 */ /* 0x0001e80000000400 */
[----:B------:R1:W-:Y:S04]  /*a330*/  STS.U16 [R8+0x1f00], R20 ;  /* 0x001f001408007388 */ /* 0x0003e80000000400 */
[----:B------:R1:W-:Y:S04]  /*a340*/  STS.U16 [R8+0x1f80], R22 ;  /* 0x001f801608007388 */ /* 0x0003e80000000400 */
[----:B0-----:R-:W2:Y:S04]  /*a350*/  LDL.LU R21, [R1+0xa14] ;  /* 0x000a140001157983 */ /* 0x001ea80000300800 */
[----:B-1----:R-:W2:Y:S04]  /*a360*/  LDL.LU R20, [R1+0xa10] ;  /* 0x000a100001147983 */ /* 0x002ea80000300800 */
[----:B------:R-:W2:Y:S04]  /*a370*/  LDL.LU R22, [R1+0xa0c] ;  /* 0x000a0c0001167983 */ /* 0x000ea80000300800 */
[----:B------:R0:W-:Y:S04]  /*a380*/  STS.U16 [R8+0x2700], R2 ;  /* 0x0027000208007388 */ /* 0x0001e80000000400 */
[----:B0-----:R-:W0:Y:S02]  /*a390*/  S2R R2, SR_TID.X ;  /* 0x0000000000027919 */ /* 0x001e240000002100 */
[----:B0-----:R-:W-:-:S05]  /*a3a0*/  LOP3.LUT R2, R2, 0x3f, RZ, 0xc0, !PT ;  /* 0x0000003f02027812 */ /* 0x001fca00078ec0ff */
[----:B------:R-:W-:Y:S01]  /*a3b0*/  IMAD.SHL.U32 R2, R2, 0x2, RZ ;  /* 0x0000000202027824 */ /* 0x000fe200078e00ff */
[----:B---3--:R-:W-:Y:S04]  /*a3c0*/  STS.U16 [R8+0x2780], R27 ;  /* 0x0027801b08007388 */ /* 0x008fe80000000400 */
[----:B--2---:R0:W-:Y:S04]  /*a3d0*/  STS.U16 [R8+0x2f00], R22 ;  /* 0x002f001608007388 */ /* 0x0041e80000000400 */
[----:B------:R1:W-:Y:S04]  /*a3e0*/  STS.U16 [R8+0x2f80], R20 ;  /* 0x002f801408007388 */ /* 0x0003e80000000400 */
[----:B------:R-:W-:Y:S04]  /*a3f0*/  STS.U16 [R8+0x3700], R21 ;  /* 0x0037001508007388 */ /* 0x000fe80000000400 */
[----:B----4-:R-:W-:Y:S04]  /*a400*/  STS.U16 [R8+0x3780], R28 ;  /* 0x0037801c08007388 */ /* 0x010fe80000000400 */
[----:B------:R2:W-:Y:S04]  /*a410*/  STS.U16 [R8+0x3f00], R26 ;  /* 0x003f001a08007388 */ /* 0x0005e80000000400 */
[----:B0-----:R-:W3:Y:S04]  /*a420*/  LDL.LU R22, [R1+0xa08] ;  /* 0x000a080001167983 */ /* 0x001ee80000300800 */
[----:B-1----:R-:W4:Y:S01]  /*a430*/  LDL.LU R20, [R1+0xa04] ;  /* 0x000a040001147983 */ /* 0x002f220000300800 */
[----:B--2---:R-:W-:-:S03]  /*a440*/  LOP3.LUT R26, R2, 0x10, RZ, 0x3c, !PT ;  /* 0x00000010021a7812 */ /* 0x004fc600078e3cff */
[----:B------:R-:W4:Y:S04]  /*a450*/  LDL.LU R21, [R1+0xa00] ;  /* 0x000a000001157983 */ /* 0x000f280000300800 */
[----:B------:R-:W2:Y:S04]  /*a460*/  LDL R28, [R1+0x10c] ;  /* 0x00010c00011c7983 */ /* 0x000ea80000100800 */
[----:B------:R-:W-:Y:S04]  /*a470*/  STS.U16 [R8+0x3f80], R25 ;  /* 0x003f801908007388 */ /* 0x000fe80000000400 */
[----:B------:R-:W-:Y:S04]  /*a480*/  STS.U16 [R2+0x4000], R24 ;  /* 0x0040001802007388 */ /* 0x000fe80000000400 */
[----:B------:R-:W-:Y:S04]  /*a490*/  STS.U16 [R2+0x4400], R7 ;  /* 0x0044000702007388 */ /* 0x000fe80000000400 */
[----:B------:R-:W-:Y:S04]  /*a4a0*/  STS.U16 [R26+0x4080], R19 ;  /* 0x004080131a007388 */ /* 0x000fe80000000400 */
[----:B------:R-:W-:Y:S04]  /*a4b0*/  STS.U16 [R26+0x4480], R6 ;  /* 0x004480061a007388 */ /* 0x000fe80000000400 */
[----:B------:R-:W-:Y:S04]  /*a4c0*/  STS.U16 [R0+0x4100], R18 ;  /* 0x0041001200007388 */ /* 0x000fe80000000400 */
[----:B------:R0:W-:Y:S04]  /*a4d0*/  STS.U16 [R0+0x4500], R5 ;  /* 0x0045000500007388 */ /* 0x0001e80000000400 */
[----:B0-----:R-:W3:Y:S04]  /*a4e0*/  LDL R0, [R1+0x110] ;  /* 0x0001100001007983 */ /* 0x001ee80000100800 */
[----:B------:R-:W0:Y:S02]  /*a4f0*/  S2R R27, SR_TID.X ;  /* 0x00000000001b7919 */ /* 0x000e240000002100 */
[----:B0-----:R-:W-:-:S05]  /*a500*/  LOP3.LUT R27, R27, 0x3f, RZ, 0xc0, !PT ;  /* 0x0000003f1b1b7812 */ /* 0x001fca00078ec0ff */
[----:B------:R-:W-:-:S05]  /*a510*/  IMAD.SHL.U32 R27, R27, 0x2, RZ ;  /* 0x000000021b1b7824 */ /* 0x000fca00078e00ff */
[----:B------:R-:W-:-:S05]  /*a520*/  LOP3.LUT R27, R27, 0x30, RZ, 0x3c, !PT ;  /* 0x000000301b1b7812 */ /* 0x000fca00078e3cff */
[----:B------:R-:W-:Y:S04]  /*a530*/  STS.U16 [R27+0x4180], R17 ;  /* 0x004180111b007388 */ /* 0x000fe80000000400 */
[----:B------:R-:W-:Y:S04]  /*a540*/  STS.U16 [R27+0x4580], R4 ;  /* 0x004580041b007388 */ /* 0x000fe80000000400 */
[----:B------:R-:W-:Y:S04]  /*a550*/  STS.U16 [R29+0x4200], R16 ;  /* 0x004200101d007388 */ /* 0x000fe80000000400 */
[----:B------:R-:W-:Y:S04]  /*a560*/  STS.U16 [R29+0x4600], R10 ;  /* 0x0046000a1d007388 */ /* 0x000fe80000000400 */
[----:B------:R-:W-:Y:S04]  /*a570*/  STS.U16 [R23+0x4280], R15 ;  /* 0x0042800f17007388 */ /* 0x000fe80000000400 */
[----:B------:R0:W-:Y:S04]  /*a580*/  STS.U16 [R23+0x4680], R11 ;  /* 0x0046800b17007388 */ /* 0x0001e80000000400 */
[----:B0-----:R-:W0:Y:S04]  /*a590*/  S2R R23, SR_TID.X ;  /* 0x0000000000177919 */ /* 0x001e280000002100 */
[----:B------:R-:W-:Y:S04]  /*a5a0*/  STS.U16 [R9+0x4300], R14 ;  /* 0x0043000e09007388 */ /* 0x000fe80000000400 */
[----:B------:R-:W-:Y:S04]  /*a5b0*/  STS.U16 [R9+0x4700], R12 ;  /* 0x0047000c09007388 */ /* 0x000fe80000000400 */
[----:B------:R-:W-:Y:S04]  /*a5c0*/  STS.U16 [R8+0x4380], R3 ;  /* 0x0043800308007388 */ /* 0x000fe80000000400 */
[----:B------:R0:W-:Y:S04]  /*a5d0*/  STS.U16 [R8+0x4780], R13 ;  /* 0x0047800d08007388 */ /* 0x0001e80000000400 */
[----:B------:R-:W-:Y:S01]  /*a5e0*/  BAR.SYNC.DEFER_BLOCKING 0x0 ;  /* 0x0000000000007b1d */ /* 0x000fe20000010000 */
[C---:B0-----:R-:W-:Y:S01]  /*a5f0*/  LOP3.LUT R8, R23.reuse, 0x7, RZ, 0xc0, !PT ;  /* 0x0000000717087812 */ /* 0x041fe200078ec0ff */
[----:B------:R-:W-:-:S04]  /*a600*/  IMAD.SHL.U32 R9, R23, 0x2, RZ ;  /* 0x0000000217097824 */ /* 0x000fc800078e00ff */
[----:B------:R-:W-:-:S05]  /*a610*/  IMAD R8, R8, 0x90, RZ ;  /* 0x0000009008087824 */ /* 0x000fca00078e02ff */
[----:B------:R-:W-:-:S05]  /*a620*/  LOP3.LUT R8, R8, 0x30, R9, 0x78, !PT ;  /* 0x0000003008087812 */ /* 0x000fca00078e7809 */
[----:B------:R-:W-:Y:S04]  /*a630*/  LDSM.16.M88.4 R4, [R8+0x4000] ;  /* 0x004000000804783b */ /* 0x000fe80000000200 */
[----:B------:R-:W-:Y:S04]  /*a640*/  LDSM.16.M88.4 R24, [R8+0x4400] ;  /* 0x004400000818783b */ /* 0x000fe80000000200 */
[----:B--2---:R-:W0:Y:S04]  /*a650*/  LDSM.16.MT88.4 R12, [R28] ;  /* 0x000000001c0c783b */ /* 0x004e280000004200 */
[----:B------:R-:W-:Y:S04]  /*a660*/  LDSM.16.MT88.4 R8, [R28+0x80] ;  /* 0x000080001c08783b */ /* 0x000fe80000004200 */
[----:B---3--:R-:W1:Y:S04]  /*a670*/  LDSM.16.MT88.4 R16, [R0] ;  /* 0x000000000010783b */ /* 0x008e680000004200 */
[----:B0-----:R-:W-:Y:S04]  /*a680*/  STL.64 [R1+0x9f8], R14 ;  /* 0x0009f80e01007387 */ /* 0x001fe80000100a00 */
[----:B------:R-:W-:Y:S04]  /*a690*/  STL.64 [R1+0x9f0], R12 ;  /* 0x0009f00c01007387 */ /* 0x000fe80000100a00 */
[----:B------:R-:W-:Y:S04]  /*a6a0*/  STL [R1+0x98c], R6 ;  /* 0x00098c0601007387 */ /* 0x000fe80000100800 */
[----:B------:R-:W-:Y:S04]  /*a6b0*/  STL [R1+0x988], R7 ;  /* 0x0009880701007387 */ /* 0x000fe80000100800 */
[----:B------:R-:W-:Y:S04]  /*a6c0*/  STL [R1+0x994], R26 ;  /* 0x0009941a01007387 */ /* 0x000fe80000100800 */
[----:B------:R-:W-:Y:S04]  /*a6d0*/  STL [R1+0x990], R27 ;  /* 0x0009901b01007387 */ /* 0x000fe80000100800 */
[----:B------:R-:W-:Y:S04]  /*a6e0*/  LDSM.16.MT88.4 R12, [R28+0x1000] ;  /* 0x001000001c0c783b */ /* 0x000fe80000004200 */
[----:B-1----:R-:W-:Y:S04]  /*a6f0*/  STL.64 [R1+0x9d8], R18 ;  /* 0x0009d81201007387 */ /* 0x002fe80000100a00 */
[----:B------:R-:W-:Y:S04]  /*a700*/  STL.64 [R1+0x9d0], R16 ;  /* 0x0009d01001007387 */ /* 0x000fe80000100a00 */
[----:B------:R-:W0:Y:S04]  /*a710*/  LDSM.16.MT88.4 R16, [R0+0x80] ;  /* 0x000080000010783b */ /* 0x000e280000004200 */
[----:B0-----:R0:W-:Y:S04]  /*a720*/  STL.64 [R1], R16 ;  /* 0x0000001001007387 */ /* 0x0011e80000100a00 */
[----:B------:R1:W-:Y:S04]  /*a730*/  STL.64 [R1+0x8], R18 ;  /* 0x0000081201007387 */ /* 0x0003e80000100a00 */
[----:B0-----:R-:W2:Y:S04]  /*a740*/  LDL.LU.64 R16, [R1+0xa0] ;  /* 0x0000a00001107983 */ /* 0x001ea80000300a00 */
[----:B-1----:R-:W2:Y:S04]  /*a750*/  LDL.LU.64 R18, [R1+0xa8] ;  /* 0x0000a80001127983 */ /* 0x002ea80000300a00 */
[----:B------:R-:W-:Y:S04]  /*a760*/  STL.64 [R1+0x30], R12 ;  /* 0x0000300c01007387 */ /* 0x000fe80000100a00 */
[----:B------:R-:W-:Y:S04]  /*a770*/  STL.64 [R1+0x38], R14 ;  /* 0x0000380e01007387 */ /* 0x000fe80000100a00 */
[----:B------:R-:W0:Y:S04]  /*a780*/  LDSM.16.MT88.4 R12, [R28+0x1080] ;  /* 0x001080001c0c783b */ /* 0x000e280000004200 */
[----:B0-----:R-:W-:Y:S01]  /*a790*/  STL [R1+0x24], R13 ;  /* 0x0000240d01007387 */ /* 0x001fe20000100800 */
[----:B------:R-:W-:-:S03]  /*a7a0*/  IMAD.MOV.U32 R23, RZ, RZ, R12 ;  /* 0x000000ffff177224 */ /* 0x000fc600078e000c */
[----:B------:R-:W-:Y:S04]  /*a7b0*/  STL.64 [R1+0x28], R14 ;  /* 0x0000280e01007387 */ /* 0x000fe80000100a00 */
[----:B------:R-:W0:Y:S04]  /*a7c0*/  LDSM.16.MT88.4 R12, [R0+0x1000] ;  /* 0x00100000000c783b */ /* 0x000e280000004200 */
[----:B------:R-:W-:Y:S04]  /*a7d0*/  STL.64 [R1+0x9c8], R22 ;  /* 0x0009c81601007387 */ /* 0x000fe80000100a00 */
[----:B----4-:R1:W-:Y:S04]  /*a7e0*/  STL.64 [R1+0x9c0], R20 ;  /* 0x0009c01401007387 */ /* 0x0103e80000100a00 */
[----:B-1----:R-:W3:Y:S04]  /*a7f0*/  LDL.LU.64 R20, [R1+0xb0] ;  /* 0x0000b00001147983 */ /* 0x002ee80000300a00 */
[----:B------:R-:W3:Y:S04]  /*a800*/  LDL.LU.64 R22, [R1+0xb8] ;  /* 0x0000b80001167983 */ /* 0x000ee80000300a00 */
[----:B------:R-:W-:Y:S04]  /*a810*/  STL [R1+0x998], R28 ;  /* 0x0009981c01007387 */ /* 0x000fe80000100800 */
[----:B0-----:R-:W-:Y:S04]  /*a820*/  STL.64 [R1+0x10], R12 ;  /* 0x0000100c01007387 */ /* 0x001fe80000100a00 */
[----:B------:R-:W-:Y:S04]  /*a830*/  STL.64 [R1+0x18], R14 ;  /* 0x0000180e01007387 */ /* 0x000fe80000100a00 */
[----:B------:R-:W0:Y:S04]  /*a840*/  LDSM.16.MT88.4 R12, [R0+0x1080] ;  /* 0x00108000000c783b */ /* 0x000e280000004200 */
[----:B0-----:R-:W-:Y:S04]  /*a850*/  STL.64 [R1+0x70], R12 ;  /* 0x0000700c01007387 */ /* 0x001fe80000100a00 */
[----:B------:R0:W-:Y:S04]  /*a860*/  STL.64 [R1+0x78], R14 ;  /* 0x0000780e01007387 */ /* 0x0001e80000100a00 */
[----:B0-----:R-:W3:Y:S04]  /*a870*/  LDL.LU.64 R14, [R1+0x9f8] ;  /* 0x0009f800010e7983 */ /* 0x001ee80000300a00 */
[----:B------:R-:W3:Y:S04]  /*a880*/  LDL.LU.64 R12, [R1+0x9f0] ;  /* 0x0009f000010c7983 */ /* 0x000ee80000300a00 */
[----:B------:R-:W-:Y:S01]  /*a890*/  STL [R1+0x99c], R0 ;  /* 0x00099c0001007387 */ /* 0x000fe20000100800 */
[C---:B---3--:R-:W-:Y:S08]  /*a8a0*/  HMMA.16816.F32.BF16 R20, R12.reuse, R4, R20 ;  /* 0x000000040c14723c */ /* 0x048ff00000041814 */
[----:B--2---:R-:W-:Y:S11]  /*a8b0*/  HMMA.16816.F32.BF16 R12, R12, R24, R16 ;  /* 0x000000180c0c723c */ /* 0x004ff60000041810 */
[----:B------:R-:W-:Y:S05]  /*a8c0*/  @!UPT UIADD3 URZ, URZ, URZ, URZ ;  /* 0x0000003f3f3ff290 */ /* 0x000fea000fffe03f */
[----:B------:R-:W-:Y:S02]  /*a8d0*/  IMAD.MOV.U32 R29, RZ, RZ, R23 ;  /* 0x000000ffff1d7224 */ /* 0x000fe400078e0017 */
[----:B------:R-:W-:Y:S02]  /*a8e0*/  IMAD.MOV.U32 R7, RZ, RZ, R22 ;  /* 0x000000ffff077224 */ /* 0x000fe400078e0016 */
[----:B------:R-:W-:Y:S02]  /*a8f0*/  IMAD.MOV.U32 R3, RZ, RZ, R21 ;  /* 0x000000ffff037224 */ /* 0x000fe400078e0015 */
[----:B------:R-:W-:Y:S01]  /*a900*/  IMAD.MOV.U32 R6, RZ, RZ, R20 ;  /* 0x000000ffff067224 */ /* 0x000fe200078e0014 */
[----:B------:R-:W-:Y:S04]  /*a910*/  STL [R1+0x9ac], R29 ;  /* 0x0009ac1d01007387 */ /* 0x000fe80000100800 */
[----:B------:R-:W-:Y:S04]  /*a920*/  STL [R1+0x9a8], R7 ;  /* 0x0009a80701007387 */ /* 0x000fe80000100800 */
[----:B------:R-:W-:Y:S04]  /*a930*/  STL [R1+0x9a4], R3 ;  /* 0x0009a40301007387 */ /* 0x000fe80000100800 */
[----:B------:R-:W-:Y:S04]  /*a940*/  STL [R1+0x9a0], R6 ;  /* 0x0009a00601007387 */ /* 0x000fe80000100800 */
[----:B------:R-:W2:Y:S04]  /*a950*/  LDL.LU.64 R16, [R1+0x60] ;  /* 0x0000600001107983 */ /* 0x000ea80000300a00 */
[----:B------:R-:W3:Y:S04]  /*a960*/  LDL.LU.64 R18, [R1+0x68] ;  /* 0x0000680001127983 */ /* 0x000ee80000300a00 */
[----:B---3--:R-:W-:Y:S04]  /*a970*/  STL.64 [R1+0x9e8], R18 ;  /* 0x0009e81201007387 */ /* 0x008fe80000100a00 */
[----:B--2---:R0:W-:Y:S04]  /*a980*/  STL.64 [R1+0x9e0], R16 ;  /* 0x0009e01001007387 */ /* 0x0041e80000100a00 */
[----:B0-----:R-:W2:Y:S04]  /*a990*/  LDL.LU.64 R16, [R1+0x80] ;  /* 0x0000800001107983 */ /* 0x001ea80000300a00 */
[----:B------:R-:W2:Y:S01]  /*a9a0*/  LDL.LU.64 R18, [R1+0x88] ;  /* 0x0000880001127983 */ /* 0x000ea20000300a00 */
[----:B------:R-:W-:-:S02]  /*a9b0*/  IMAD.MOV.U32 R27, RZ, RZ, R14 ;  /* 0x000000ffff1b7224 */ /* 0x000fc400078e000e */
[----:B------:R-:W-:Y:S01]  /*a9c0*/  IMAD.MOV.U32 R26, RZ, RZ, R13 ;  /* 0x000000ffff1a7224 */ /* 0x000fe200078e000d */
[----:B------:R-:W3:Y:S01]  /*a9d0*/  LDL.LU.64 R20, [R1+0x90] ;  /* 0x0000900001147983 */ /* 0x000ee20000300a00 */
[----:B------:R-:W-:Y:S02]  /*a9e0*/  IMAD.MOV.U32 R28, RZ, RZ, R12 ;  /* 0x000000ffff1c7224 */ /* 0x000fe400078e000c */
[----:B------:R-:W-:Y:S01]  /*a9f0*/  IMAD.MOV.U32 R2, RZ, RZ, R15 ;  /* 0x000000ffff027224 */ /* 0x000fe200078e000f */
[----:B------:R-:W3:Y:S04]  /*aa00*/  LDL.LU.64 R22, [R1+0x98] ;  /* 0x0000980001167983 */ /* 0x000ee80000300a00 */
[----:B------:R-:W4:Y:S04]  /*aa10*/  LDL.LU.64 R12, [R1+0x40] ;  /* 0x00004000010c7983 */ /* 0x000f280000300a00 */
[----:B------:R-:W4:Y:S04]  /*aa20*/  LDL.LU.64 R14, [R1+0x48] ;  /* 0x00004800010e7983 */ /* 0x000f280000300a00 */
[----:B------:R0:W-:Y:S04]  /*aa30*/  STL [R1+0x9b8], R27 ;  /* 0x0009b81b01007387 */ /* 0x0001e80000100800 */
[----:B------:R1:W-:Y:S04]  /*aa40*/  STL [R1+0x9b4], R26 ;  /* 0x0009b41a01007387 */ /* 0x0003e80000100800 */
[----:B------:R0:W-:Y:S01]  /*aa50*/  STL [R1+0x9b0], R28 ;  /* 0x0009b01c01007387 */ /* 0x0001e20000100800 */
[----:B--2---:R-:W-:Y:S11]  /*aa60*/  HMMA.16816.F32.BF16 R16, R8, R4, R16 ;  /* 0x000000040810723c */ /* 0x004ff60000041810 */
[----:B------:R-:W-:Y:S11]  /*aa70*/  @!UPT UIADD3 URZ, URZ, URZ, URZ ;  /* 0x0000003f3f3ff290 */ /* 0x000ff6000fffe03f */
[----:B------:R-:W-:Y:S02]  /*aa80*/  @!UPT UIADD3 URZ, URZ, URZ, URZ ;  /* 0x0000003f3f3ff290 */ /* 0x000fe4000fffe03f */
[----:B------:R-:W-:Y:S02]  /*aa90*/  IMAD.MOV.U32 R6, RZ, RZ, R18 ;  /* 0x000000ffff067224 */ /* 0x000fe400078e0012 */
[----:B------:R-:W-:Y:S02]  /*aaa0*/  IMAD.MOV.U32 R0, RZ, RZ, R19 ;  /* 0x000000ffff007224 */ /* 0x000fe400078e0013 */
[----:B------:R-:W-:Y:S01]  /*aab0*/  IMAD.MOV.U32 R7, RZ, RZ, R16 ;  /* 0x000000ffff077224 */ /* 0x000fe200078e0010 */
[----:B------:R-:W2:Y:S01]  /*aac0*/  LDL.LU.64 R18, [R1+0x9e8] ;  /* 0x0009e80001127983 */ /* 0x000ea20000300a00 */
[----:B------:R-:W-:-:S03]  /*aad0*/  IMAD.MOV.U32 R3, RZ, RZ, R17 ;  /* 0x000000ffff037224 */ /* 0x000fc600078e0011 */
[----:B------:R-:W2:Y:S02]  /*aae0*/  LDL.LU.64 R16, [R1+0x9e0] ;  /* 0x0009e00001107983 */ /* 0x000ea40000300a00 */
[----:B--2---:R-:W-:Y:S02]  /*aaf0*/  HMMA.16816.F32.BF16 R8, R8, R24, R16 ;  /* 0x000000180808723c */ /* 0x004fe40000041810 */
[----:B------:R-:W3:Y:S04]  /*ab00*/  LDL.LU.64 R18, [R1+0x9d8] ;  /* 0x0009d80001127983 */ /* 0x000ee80000300a00 */
[----:B------:R-:W3:Y:S11]  /*ab10*/  LDL.LU.64 R16, [R1+0x9d0] ;  /* 0x0009d00001107983 */ /* 0x000ef60000300a00 */
[----:B------:R-:W-:Y:S07]  /*ab20*/  @!UPT UIADD3 URZ, URZ, URZ, URZ ;  /* 0x0000003f3f3ff290 */ /* 0x000fee000fffe03f */
[----:B0-----:R-:W-:Y:S02]  /*ab30*/  IMAD.MOV.U32 R27, RZ, RZ, R8 ;  /* 0x000000ffff1b7224 */ /* 0x001fe400078e0008 */
[----:B-1----:R-:W-:Y:S01]  /*ab40*/  IMAD.MOV.U32 R26, RZ, RZ, R9 ;  /* 0x000000ffff1a7224 */ /* 0x002fe200078e0009 */
[C---:B---3--:R-:W-:Y:S11]  /*ab50*/  HMMA.16816.F32.BF16 R20, R16.reuse, R4, R20 ;  /* 0x000000041014723c */ /* 0x048ff60000041814 */
[----:B------:R-:W-:Y:S11]  /*ab60*/  @!UPT UIADD3 URZ, URZ, URZ, URZ ;  /* 0x0000003f3f3ff290 */ /* 0x000ff6000fffe03f */
[----:B------:R-:W-:Y:S02]  /*ab70*/  @!UPT UIADD3 URZ, URZ, URZ, URZ ;  /* 0x0000003f3f3ff290 */ /* 0x000fe4000fffe03f */
[----:B------:R-:W-:Y:S02]  /*ab80*/  IMAD.MOV.U32 R9, RZ, RZ, R22 ;  /* 0x000000ffff097224 */ /* 0x000fe400078e0016 */
[----:B------:R-:W-:Y:S02]  /*ab90*/  IMAD.MOV.U32 R8, RZ, RZ, R23 ;  /* 0x000000ffff087224 */ /* 0x000fe400078e0017 */
[----:B------:R-:W2:Y:S01]  /*aba0*/  LDL.LU.64 R22, [R1+0x9c8] ;  /* 0x0009c80001167983 */ /* 0x000ea20000300a00 */
[----:B----4-:R-:W-:Y:S01]  /*abb0*/  HMMA.16816.F32.BF16 R12, R16, R24, R12 ;  /* 0x00000018100c723c */ /* 0x010fe2000004180c */
[----:B------:R-:W-:Y:S02]  /*abc0*/  IMAD.MOV.U32 R28, RZ, RZ, R10 ;  /* 0x000000ffff1c7224 */ /* 0x000fe400078e000a */
[----:B------:R-:W-:Y:S02]  /*abd0*/  IMAD.MOV.U32 R29, RZ, RZ, R11 ;  /* 0x000000ffff1d7224 */ /* 0x000fe400078e000b */
[----:B------:R-:W-:-:S02]  /*abe0*/  IMAD.MOV.U32 R11, RZ, RZ, R20 ;  /* 0x000000ffff0b7224 */ /* 0x000fc400078e0014 */
[----:B------:R-:W-:Y:S02]  /*abf0*/  IMAD.MOV.U32 R10, RZ, RZ, R21 ;  /* 0x000000ffff0a7224 */ /* 0x000fe400078e0015 */
[----:B------:R-:W3:Y:S11]  /*ac00*/  LDL.LU.64 R20, [R1+0x9c0] ;  /* 0x0009c00001147983 */ /* 0x000ef60000300a00 */
[----:B------:R-:W-:Y:S03]  /*ac10*/  @!UPT UIADD3 URZ, URZ, URZ, URZ ;  /* 0x0000003f3f3ff290 */ /* 0x000fe6000fffe03f */
[----:B------:R0:W-:Y:S04]  /*ac20*/  STL.64 [R1+0x910], R14 ;  /* 0x0009100e01007387 */ /* 0x0001e80000100a00 */
[----:B------:R1:W-:Y:S01]  /*ac30*/  STL.64 [R1+0x908], R12 ;  /* 0x0009080c01007387 */ /* 0x0003e20000100a00 */
[----:B0-----:R-:W-:Y:S02]  /*ac40*/  IMAD.MOV.U32 R14, RZ, RZ, R9 ;  /* 0x000000ffff0e7224 */ /* 0x001fe400078e0009 */
[----:B------:R-:W-:Y:S02]  /*ac50*/  IMAD.MOV.U32 R15, RZ, RZ, R8 ;  /* 0x000000ffff0f7224 */ /* 0x000fe400078e0008 */
[----:B-1----:R-:W-:Y:S02]  /*ac60*/  IMAD.MOV.U32 R12, RZ, RZ, R11 ;  /* 0x000000ffff0c7224 */ /* 0x002fe400078e000b */
[----:B------:R-:W-:Y:S01]  /*ac70*/  IMAD.MOV.U32 R13, RZ, RZ, R10 ;  /* 0x000000ffff0d7224 */ /* 0x000fe200078e000a */
[----:B------:R-:W-:Y:S04]  /*ac80*/  STL.64 [R1+0x920], R14 ;  /* 0x0009200e01007387 */ /* 0x000fe80000100a00 */
[----:B------:R2:W-:Y:S02]  /*ac90*/  STL.64 [R1+0x918], R12 ;  /* 0x0009180c01007387 */ /* 0x0005e40000100a00 */
[----:B--2---:R-:W-:-:S02]  /*aca0*/  IMAD.MOV.U32 R12, RZ, RZ, R23 ;  /* 0x000000ffff0c7224 */ /* 0x004fc400078e0017 */
[----:B------:R-:W3:Y:S04]  /*acb0*/  LDL.LU R23, [R1+0x9bc] ;  /* 0x0009bc0001177983 */ /* 0x000ee80000300800 */
[----:B------:R-:W2:Y:S04]  /*acc0*/  LDL.LU R13, [R1+0x24] ;  /* 0x00002400010d7983 */ /* 0x000ea80000300800 */
[----:B------:R-:W4:Y:S04]  /*acd0*/  LDL.LU R14, [R1+0x28] ;  /* 0x00002800010e7983 */ /* 0x000f280000300800 */
[----:B------:R-:W4:Y:S04]  /*ace0*/  LDL.LU R15, [R1+0x2c] ;  /* 0x00002c00010f7983 */ /* 0x000f280000300800 */
[----:B----4-:R-:W-:Y:S04]  /*acf0*/  STL.64 [R1+0x950], R14 ;  /* 0x0009500e01007387 */ /* 0x010fe80000100a00 */
[----:B--2---:R0:W-:Y:S04]  /*ad00*/  STL.64 [R1+0x948], R12 ;  /* 0x0009480c01007387 */ /* 0x0041e80000100a00 */
[----:B0-----:R-:W3:Y:S04]  /*ad10*/  LDL.LU.64 R12, [R1] ;  /* 0x00000000010c7983 */ /* 0x001ee80000300a00 */
[----:B------:R-:W3:Y:S02]  /*ad20*/  LDL.LU.64 R14, [R1+0x8] ;  /* 0x00000800010e7983 */ /* 0x000ee40000300a00 */
[----:B---3--:R-:W-:Y:S01]  /*ad30*/  HMMA.16816.F32.BF16 R8, R12, R4, R20 ;  /* 0x000000040c08723c */ /* 0x008fe20000041814 */
[----:B------:R-:W-:-:S02]  /*ad40*/  IMAD.MOV.U32 R17, RZ, RZ, R12 ;  /* 0x000000ffff117224 */ /* 0x000fc400078e000c */
[----:B------:R-:W-:-:S04]  /*ad50*/  IMAD.MOV.U32 R16, RZ, RZ, R13 ;  /* 0x000000ffff107224 */ /* 0x000fc800078e000d */
[----:B------:R-:W-:Y:S02]  /*ad60*/  IMAD.MOV.U32 R5, RZ, RZ, R14 ;  /* 0x000000ffff057224 */ /* 0x000fe400078e000e */
[----:B------:R-:W-:Y:S11]  /*ad70*/  IMAD.MOV.U32 R4, RZ, RZ, R15 ;  /* 0x000000ffff047224 */ /* 0x000ff600078e000f */
[----:B------:R-:W-:Y:S03]  /*ad80*/  @!UPT UIADD3 URZ, URZ, URZ, URZ ;  /* 0x0000003f3f3ff290 */ /* 0x000fe6000fffe03f */
[----:B------:R-:W-:Y:S04]  /*ad90*/  STL.64 [R1+0x900], R10 ;  /* 0x0009000a01007387 */ /* 0x000fe80000100a00 */
[----:B------:R0:W-:Y:S04]  /*ada0*/  STL.64 [R1+0x8f8], R8 ;  /* 0x0008f80801007387 */ /* 0x0001e80000100a00 */
[----:B0-----:R-:W2:Y:S04]  /*adb0*/  LDL.LU R8, [R1+0x10] ;  /* 0x0000100001087983 */ /* 0x001ea80000300800 */
[----:B------:R-:W2:Y:S04]  /*adc0*/  LDL.LU R9, [R1+0x14] ;  /* 0x0000140001097983 */ /* 0x000ea80000300800 */
[----:B------:R-:W3:Y:S04]  /*add0*/  LDL.LU R10, [R1+0x18] ;  /* 0x00001800010a7983 */ /* 0x000ee80000300800 */
[----:B------:R-:W3:Y:S04]  /*ade0*/  LDL.LU R11, [R1+0x1c] ;  /* 0x00001c00010b7983 */ /* 0x000ee80000300800 */
[----:B------:R-:W4:Y:S04]  /*adf0*/  LDL.LU R12, [R1+0x30] ;  /* 0x00003000010c7983 */ /* 0x000f280000300800 */
[----:B------:R-:W4:Y:S04]  /*ae00*/  LDL.LU R13, [R1+0x34] ;  /* 0x00003400010d7983 */ /* 0x000f280000300800 */
[----:B------:R-:W2:Y:S04]  /*ae10*/  LDL.LU R14, [R1+0x38] ;  /* 0x00003800010e7983 */ /* 0x000ea80000300800 */
[----:B------:R-:W2:Y:S04]  /*ae20*/  LDL.LU R15, [R1+0x3c] ;  /* 0x00003c00010f7983 */ /* 0x000ea80000300800 */
[----:B--2---:R-:W-:Y:S04]  /*ae30*/  STL.64 [R1+0x980], R14 ;  /* 0x0009800e01007387 */ /* 0x004fe80000100a00 */
[----:B----4-:R-:W-:Y:S04]  /*ae40*/  STL.64 [R1+0x978], R12 ;  /* 0x0009780c01007387 */ /* 0x010fe80000100a00 */
[----:B---3--:R0:W-:Y:S04]  /*ae50*/  STL.64 [R1+0x930], R10 ;  /* 0x0009300a01007387 */ /* 0x0081e80000100a00 */
[----:B------:R1:W-:Y:S01]  /*ae60*/  STL.64 [R1+0x928], R8 ;  /* 0x0009280801007387 */ /* 0x0003e20000100a00 */
[----:B0-----:R-:W-:-:S02]  /*ae70*/  IMAD.MOV.U32 R10, RZ, RZ, R28 ;  /* 0x000000ffff0a7224 */ /* 0x001fc400078e001c */
[----:B-1----:R-:W-:Y:S02]  /*ae80*/  IMAD.MOV.U32 R8, RZ, RZ, R27 ;  /* 0x000000ffff087224 */ /* 0x002fe400078e001b */
[----:B------:R-:W2:Y:S01]  /*ae90*/  LDL.LU R27, [R1+0x9b8] ;  /* 0x0009b800011b7983 */ /* 0x000ea20000300800 */
[----:B------:R-:W-:-:S03]  /*aea0*/  IMAD.MOV.U32 R9, RZ, RZ, R26 ;  /* 0x000000ffff097224 */ /* 0x000fc600078e001a */
[----:B------:R-:W3:Y:S04]  /*aeb0*/  LDL.LU R26, [R1+0x9b4] ;  /* 0x0009b400011a7983 */ /* 0x000ee80000300800 */
[----:B------:R-:W4:Y:S01]  /*aec0*/  LDL.LU R28, [R1+0x9b0] ;  /* 0x0009b000011c7983 */ /* 0x000f220000300800 */
[----:B------:R-:W-:-:S03]  /*aed0*/  IMAD.MOV.U32 R11, RZ, RZ, R29 ;  /* 0x000000ffff0b7224 */ /* 0x000fc600078e001d */
[----:B------:R-:W2:Y:S04]  /*aee0*/  LDL.LU R29, [R1+0x9ac] ;  /* 0x0009ac00011d7983 */ /* 0x000ea80000300800 */
[----:B------:R-:W-:Y:S04]  /*aef0*/  STL.64 [R1+0x940], R10 ;  /* 0x0009400a01007387 */ /* 0x000fe80000100a00 */
[----:B------:R0:W-:Y:S02]  /*af00*/  STL.64 [R1+0x938], R8 ;  /* 0x0009380801007387 */ /* 0x0001e40000100a00 */
[----:B0-----:R-:W-:-:S02]  /*af10*/  IMAD.MOV.U32 R8, RZ, RZ, R7 ;  /* 0x000000ffff087224 */ /* 0x001fc400078e0007 */
[----:B------:R-:W3:Y:S01]  /*af20*/  LDL.LU R7, [R1+0x9a8] ;  /* 0x0009a80001077983 */ /* 0x000ee20000300800 */
[----:B------:R-:W-:-:S03]  /*af30*/  IMAD.MOV.U32 R9, RZ, RZ, R3 ;  /* 0x000000ffff097224 */ /* 0x000fc600078e0003 */
[----:B------:R-:W3:Y:S01]  /*af40*/  LDL.LU R3, [R1+0x9a4] ;  /* 0x0009a40001037983 */ /* 0x000ee20000300800 */
[----:B------:R-:W-:Y:S02]  /*af50*/  IMAD.MOV.U32 R10, RZ, RZ, R6 ;  /* 0x000000ffff0a7224 */ /* 0x000fe400078e0006 */
[----:B------:R-:W-:Y:S01]  /*af60*/  IMAD.MOV.U32 R11, RZ, RZ, R0 ;  /* 0x000000ffff0b7224 */ /* 0x000fe200078e0000 */
[----:B------:R-:W3:Y:S04]  /*af70*/  LDL.LU R6, [R1+0x9a0] ;  /* 0x0009a00001067983 */ /* 0x000ee80000300800 */
[----:B------:R-:W3:Y:S04]  /*af80*/  LDL.LU R0, [R1+0x99c] ;  /* 0x00099c0001007983 */ /* 0x000ee80000300800 */
[----:B------:R-:W-:Y:S04]  /*af90*/  STL.64 [R1+0x960], R10 ;  /* 0x0009600a01007387 */ /* 0x000fe80000100a00 */
[----:B------:R4:W-:Y:S02]  /*afa0*/  STL.64 [R1+0x958], R8 ;  /* 0x0009580801007387 */ /* 0x0009e40000100a00 */
[----:B----4-:R-:W-:-:S02]  /*afb0*/  IMAD.MOV.U32 R8, RZ, RZ, R28 ;  /* 0x000000ffff087224 */ /* 0x010fc400078e001c */
[----:B------:R-:W4:Y:S01]  /*afc0*/  LDL.LU R28, [R1+0x998] ;  /* 0x00099800011c7983 */ /* 0x000f220000300800 */
[----:B------:R-:W-:-:S03]  /*afd0*/  IMAD.MOV.U32 R11, RZ, RZ, R2 ;  /* 0x000000ffff0b7224 */ /* 0x000fc600078e0002 */
[----:B------:R-:W0:Y:S01]  /*afe0*/  S2R R2, SR_TID.X ;  /* 0x0000000000027919 */ /* 0x000e220000002100 */
[----:B--2---:R-:W-:Y:S02]  /*aff0*/  IMAD.MOV.U32 R10, RZ, RZ, R27 ;  /* 0x000000ffff0a7224 */ /* 0x004fe400078e001b */
[----:B---3--:R-:W-:Y:S02]  /*b000*/  IMAD.MOV.U32 R9, RZ, RZ, R26 ;  /* 0x000000ffff097224 */ /* 0x008fe400078e001a */
[----:B------:R-:W2:Y:S04]  /*b010*/  LDL.LU R26, [R1+0x994] ;  /* 0x00099400011a7983 */ /* 0x000ea80000300800 */
[----:B------:R-:W2:Y:S04]  /*b020*/  LDL.LU R27, [R1+0x990] ;  /* 0x00099000011b7983 */ /* 0x000ea80000300800 */
[----:B------:R-:W-:Y:S04]  /*b030*/  STL.64 [R1+0x970], R10 ;  /* 0x0009700a01007387 */ /* 0x000fe80000100a00 */
[----:B------:R1:W-:Y:S02]  /*b040*/  STL.64 [R1+0x968], R8 ;  /* 0x0009680801007387 */ /* 0x0003e40000100a00 */
[----:B-1----:R-:W-:-:S02]  /*b050*/  IMAD.MOV.U32 R9, RZ, RZ, R3 ;  /* 0x000000ffff097224 */ /* 0x002fc400078e0003 */
[C---:B0-----:R-:W-:Y:S01]  /*b060*/  IMAD.SHL.U32 R3, R2.reuse, 0x2, RZ ;  /* 0x0000000202037824 */ /* 0x041fe200078e00ff */
[----:B------:R-:W-:-:S05]  /*b070*/  LOP3.LUT R2, R2, 0x7, RZ, 0xc0, !PT ;  /* 0x0000000702027812 */ /* 0x000fca00078ec0ff */
[----:B------:R-:W-:-:S05]  /*b080*/  IMAD R2, R2, 0x90, RZ ;  /* 0x0000009002027824 */ /* 0x000fca00078e02ff */
[----:B------:R-:W-:-:S04]  /*b090*/  LOP3.LUT R2, R2, 0x30, R3, 0x78, !PT ;  /* 0x0000003002027812 */ /* 0x000fc800078e7803 */
[----:B------:R-:W-:Y:S01]  /*b0a0*/  LOP3.LUT R2, R2, 0x40, RZ, 0x3c, !PT ;  /* 0x0000004002027812 */ /* 0x000fe200078e3cff */
[----:B------:R-:W-:Y:S02]  /*b0b0*/  IMAD.MOV.U32 R12, RZ, RZ, R17 ;  /* 0x000000ffff0c7224 */ /* 0x000fe400078e0011 */
[----:B------:R-:W-:Y:S02]  /*b0c0*/  IMAD.MOV.U32 R13, RZ, RZ, R16 ;  /* 0x000000ffff0d7224 */ /* 0x000fe400078e0010 */
[----:B------:R-:W0:Y:S01]  /*b0d0*/  LDSM.16.M88.4 R20, [R2+0x4000] ;  /* 0x004000000214783b */ /* 0x000e220000000200 */
[----:B------:R-:W-:Y:S02]  /*b0e0*/  IMAD.MOV.U32 R8, RZ, RZ, R6 ;  /* 0x000000ffff087224 */ /* 0x000fe400078e0006 */
[----:B------:R-:W-:Y:S01]  /*b0f0*/  IMAD.MOV.U32 R10, RZ, RZ, R7 ;  /* 0x000000ffff0a7224 */ /* 0x000fe200078e0007 */
[----:B------:R-:W3:Y:S04]  /*b100*/  LDL.LU R6, [R1+0x98c] ;  /* 0x00098c0001067983 */ /* 0x000ee80000300800 */
[----:B------:R-:W3:Y:S04]  /*b110*/  LDL.LU R7, [R1+0x988] ;  /* 0x0009880001077983 */ /* 0x000ee80000300800 */
[----:B0-----:R-:W-:Y:S04]  /*b120*/  STL [R1+0x8e8], R20 ;  /* 0x0008e81401007387 */ /* 0x001fe80000100800 */
[----:B----4-:R-:W0:Y:S04]  /*b130*/  LDSM.16.MT88.4 R16, [R28+0x2000] ;  /* 0x002000001c10783b */ /* 0x010e280000004200 */
[----:B0-----:R-:W-:Y:S04]  /*b140*/  STL.64 [R1+0x60], R16 ;  /* 0x0000601001007387 */ /* 0x001fe80000100a00 */
[----:B------:R-:W-:Y:S04]  /*b150*/  STL.64 [R1+0x68], R18 ;  /* 0x0000681201007387 */ /* 0x000fe80000100a00 */
[----:B------:R0:W-:Y:S04]  /*b160*/  STL [R1+0x8e4], R21 ;  /* 0x0008e41501007387 */ /* 0x0001e80000100800 */
[----:B------:R-:W-:Y:S04]  /*b170*/  STL [R1+0x8ac], R22 ;  /* 0x0008ac1601007387 */ /* 0x000fe80000100800 */
[----:B------:R1:W-:Y:S04]  /*b180*/  STL [R1+0x8a8], R23 ;  /* 0x0008a81701007387 */ /* 0x0003e80000100800 */
[----:B0-----:R-:W4:Y:S04]  /*b190*/  LDL.LU.64 R20, [R1+0xd0] ;  /* 0x0000d00001147983 */ /* 0x001f280000300a00 */
[----:B------:R-:W0:Y:S04]  /*b1a0*/  LDSM.16.M88.4 R16, [R2+0x4400] ;  /* 0x004400000210783b */ /* 0x000e280000000200 */
[----:B-1----:R-:W4:Y:S04]  /*b1b0*/  LDL.LU.64 R22, [R1+0xd8] ;  /* 0x0000d80001167983 */ /* 0x002f280000300a00 */
[----:B0-----:R-:W-:Y:S04]  /*b1c0*/  STL [R1+0x8f0], R16 ;  /* 0x0008f01001007387 */ /* 0x001fe80000100800 */
[----:B------:R-:W-:Y:S04]  /*b1d0*/  STL [R1+0x8ec], R17 ;  /* 0x0008ec1101007387 */ /* 0x000fe80000100800 */
[----:B------:R-:W-:Y:S04]  /*b1e0*/  STL [R1+0x8b4], R18 ;  /* 0x0008b41201007387 */ /* 0x000fe80000100800 */
[----:B------:R-:W-:Y:S04]  /*b1f0*/  STL [R1+0x8b0], R19 ;  /* 0x0008b01301007387 */ /* 0x000fe80000100800 */
[----:B------:R-:W0:Y:S01]  /*b200*/  LDSM.16.MT88.4 R16, [R28+0x2080] ;  /* 0x002080001c10783b */ /* 0x000e220000004200 */
[----:B------:R-:W-:-:S02]  /*b210*/  IMAD.MOV.U32 R14, RZ, RZ, R5 ;  /* 0x000000ffff0e7224 */ /* 0x000fc400078e0005 */
[----:B------:R-:W-:Y:S01]  /*b220*/  IMAD.MOV.U32 R15, RZ, RZ, R4 ;  /* 0x000000ffff0f7224 */ /* 0x000fe200078e0004 */
[----:B0-----:R-:W-:Y:S04]  /*b230*/  STL.64 [R1+0x50], R16 ;  /* 0x0000501001007387 */ /* 0x001fe80000100a00 */
[----:B------:R-:W-:Y:S04]  /*b240*/  STL.64 [R1+0x58], R18 ;  /* 0x0000581201007387 */ /* 0x000fe80000100a00 */
[----:B------:R-:W0:Y:S04]  /*b250*/  LDSM.16.MT88.4 R16, [R0+0x2000] ;  /* 0x002000000010783b */ /* 0x000e280000004200 */
[----:B0-----:R-:W-:Y:S04]  /*b260*/  STL.64 [R1+0x40], R16 ;  /* 0x0000401001007387 */ /* 0x001fe80000100a00 */
[----:B------:R0:W-:Y:S01]  /*b270*/  STL.64 [R1+0x48], R18 ;  /* 0x0000481201007387 */ /* 0x0001e20000100a00 */
[----:B----4-:R-:W-:Y:S03]  /*b280*/  HMMA.16816.F32.BF16 R12, R12, R24, R20 ;  /* 0x000000180c0c723c */ /* 0x010fe60000041814 */
[----:B------:R-:W4:Y:S11]  /*b290*/  LDL R25, [R1+0x110] ;  /* 0x0001100001197983 */ /* 0x000f360000100800 */
[----:B------:R-:W-:Y:S10]  /*b2a0*/  @!UPT UIADD3 URZ, URZ, URZ, URZ ;  /* 0x0000003f3f3ff290 */ /* 0x000ff4000fffe03f */
[----:B------:R-:W-:Y:S02]  /*b2b0*/  IMAD.MOV.U32 R22, RZ, RZ, R12 ;  /* 0x000000ffff167224 */ /* 0x000fe400078e000c */
[----:B0-----:R-:W-:Y:S02]  /*b2c0*/  IMAD.MOV.U32 R19, RZ, RZ, R13 ;  /* 0x000000ffff137224 */ /* 0x001fe400078e000d */
[----:B------:R-:W-:Y:S02]  /*b2d0*/  IMAD.MOV.U32 R5, RZ, RZ, R14 ;  /* 0x000000ffff057224 */ /* 0x000fe400078e000e */
[----:B------:R-:W-:Y:S02]  /*b2e0*/  IMAD.MOV.U32 R4, RZ, RZ, R15 ;  /* 0x000000ffff047224 */ /* 0x000fe400078e000f */
[----:B------:R-:W-:Y:S01]  /*b2f0*/  IMAD.MOV.U32 R11, RZ, RZ, R29 ;  /* 0x000000ffff0b7224 */ /* 0x000fe200078e001d */
[----:B----4-:R-:W0:Y:S02]  /*b300*/  LDSM.16.MT88.4 R12, [R25+0x2080] ;  /* 0x00208000190c783b */ /* 0x010e240000004200 */
[----:B0-----:R-:W-:-:S02]  /*b310*/  IMAD.MOV.U32 R17, RZ, RZ, R14 ;  /* 0x000000ffff117224 */ /* 0x001fc400078e000e */
[----:B------:R0:W-:Y:S01]  /*b320*/  STL [R1], R12 ;  /* 0x0000000c01007387 */ /* 0x0001e20000100800 */
[----:B------:R-:W-:Y:S02]  /*b330*/  IMAD.MOV.U32 R29, RZ, RZ, R15 ;  /* 0x000000ffff1d7224 */ /* 0x000fe400078e000f */
[----:B------:R-:W-:Y:S01]  /*b340*/  IMAD.MOV.U32 R16, RZ, RZ, R13 ;  /* 0x000000ffff107224 */ /* 0x000fe200078e000d */
[----:B------:R-:W3:Y:S04]  /*b350*/  LDL.LU.64 R14, [R1+0x980] ;  /* 0x00098000010e7983 */ /* 0x000ee80000300a00 */
[----:B0-----:R-:W3:Y:S02]  /*b360*/  LDL.LU.64 R12, [R1+0x978] ;  /* 0x00097800010c7983 */ /* 0x001ee40000300a00 */
[----:B---3--:R-:W-:Y:S11]  /*b370*/  HMMA.16816.F32.BF16 R8, R12, R6, R8 ;  /* 0x000000060c08723c */ /* 0x008ff60000041808 */
[----:B------:R-:W-:Y:S11]  /*b380*/  @!UPT UIADD3 URZ, URZ, URZ, URZ ;  /* 0x0000003f3f3ff290 */ /* 0x000ff6000fffe03f */
[----:B------:R-:W-:Y:S01]  /*b390*/  @!UPT UIADD3 URZ, URZ, URZ, URZ ;  /* 0x0000003f3f3ff290 */ /* 0x000fe2000fffe03f */
[----:B------:R-:W-:Y:S01]  /*b3a0*/  STL.64 [R1+0xe0], R8 ;  /* 0x0000e00801007387 */ /* 0x000fe20000100a00 */
[----:B------:R-:W-:-:S03]  /*b3b0*/  IMAD.MOV.U32 R18, RZ, RZ, R10 ;  /* 0x000000ffff127224 */ /* 0x000fc600078e000a */
[----:B------:R0:W-:Y:S04]  /*b3c0*/  STL [R1+0xec], R11 ;  /* 0x0000ec0b01007387 */ /* 0x0001e80000100800 */
[----:B0-----:R-:W2:Y:S04]  /*b3d0*/  LDL.LU.64 R10, [R1+0x970] ;  /* 0x00097000010a7983 */ /* 0x001ea80000300a00 */
[----:B------:R-:W2:Y:S02]  /*b3e0*/  LDL.LU.64 R8, [R1+0x968] ;  /* 0x0009680001087983 */ /* 0x000ea40000300a00 */
[----:B--2---:R-:W-:Y:S02]  /*b3f0*/  HMMA.16816.F32.BF16 R12, R12, R26, R8 ;  /* 0x0000001a0c0c723c */ /* 0x004fe40000041808 */
[----:B------:R-:W2:Y:S04]  /*b400*/  LDL.LU.64 R10, [R1+0x960] ;  /* 0x00096000010a7983 */ /* 0x000ea80000300a00 */
[----:B------:R-:W2:Y:S11]  /*b410*/  LDL.LU.64 R8, [R1+0x958] ;  /* 0x0009580001087983 */ /* 0x000eb60000300a00 */
[----:B------:R-:W-:Y:S06]  /*b420*/  @!UPT UIADD3 URZ, URZ, URZ, URZ ;  /* 0x0000003f3f3ff290 */ /* 0x000fec000fffe03f */
[----:B------:R-:W-:Y:S04]  /*b430*/  STL.64 [R1+0xc0], R12 ;  /* 0x0000c00c01007387 */ /* 0x000fe80000100a00 */
[----:B------:R0:W-:Y:S04]  /*b440*/  STL.64 [R1+0xc8], R14 ;  /* 0x0000c80e01007387 */ /* 0x0001e80000100a00 */
[----:B0-----:R-:W2:Y:S04]  /*b450*/  LDL.LU.64 R14, [R1+0x950] ;  /* 0x00095000010e7983 */ /* 0x001ea80000300a00 */
[----:B------:R-:W2:Y:S02]  /*b460*/  LDL.LU.64 R12, [R1+0x948] ;  /* 0x00094800010c7983 */ /* 0x000ea40000300a00 */
[C---:B--2---:R-:W-:Y:S11]  /*b470*/  HMMA.16816.F32.BF16 R8, R12.reuse, R6, R8 ;  /* 0x000000060c08723c */ /* 0x044ff60000041808 */
[----:B------:R-:W-:Y:S11]  /*b480*/  @!UPT UIADD3 URZ, URZ, URZ, URZ ;  /* 0x0000003f3f3ff290 */ /* 0x000ff6000fffe03f */
[----:B------:R-:W-:Y:S01]  /*b490*/  @!UPT UIADD3 URZ, URZ, URZ, URZ ;  /* 0x0000003f3f3ff290 */ /* 0x000fe2000fffe03f */
[----:B------:R-:W-:Y:S04]  /*b4a0*/  STL.64 [R1+0xb0], R8 ;  /* 0x0000b00801007387 */ /* 0x000fe80000100a00 */
[----:B------:R0:W-:Y:S04]  /*b4b0*/  STL.64 [R1+0xb8], R10 ;  /* 0x0000b80a01007387 */ /* 0x0001e80000100a00 */
        /* <DEDUP_REMOVED lines=21> */
[----:B------:R0:W-:Y:S01]  /*b610*/  STL.64 [R1+0x20], R12 ;  /* 0x0000200c01007387 */ /* 0x0001e20000100a00 */
[----:B------:R-:W-:Y:S02]  /*b620*/  IMAD.MOV.U32 R20, RZ, RZ, R14 ;  /* 0x000000ffff147224 */ /* 0x000fe400078e000e */
[----:B------:R-:W-:Y:S01]  /*b630*/  IMAD.MOV.U32 R21, RZ, RZ, R15 ;  /* 0x000000ffff157224 */ /* 0x000fe200078e000f */
[----:B0-----:R-:W2:Y:S04]  /*b640*/  LDL.LU.64 R12, [R1+0x70] ;  /* 0x00007000010c7983 */ /* 0x001ea80000300a00 */
[----:B------:R-:W2:Y:S02]  /*b650*/  LDL.LU.64 R14, [R1+0x78] ;  /* 0x00007800010e7983 */ /* 0x000ea40000300a00 */
[----:B--2---:R-:W-:Y:S11]  /*b660*/  HMMA.16816.F32.BF16 R8, R12, R6, R8 ;  /* 0x000000060c08723c */ /* 0x004ff60000041808 */
[----:B------:R-:W-:Y:S11]  /*b670*/  @!UPT UIADD3 URZ, URZ, URZ, URZ ;  /* 0x0000003f3f3ff290 */ /* 0x000ff6000fffe03f */
[----:B------:R-:W-:Y:S02]  /*b680*/  @!UPT UIADD3 URZ, URZ, URZ, URZ ;  /* 0x0000003f3f3ff290 */ /* 0x000fe4000fffe03f */
[----:B------:R-:W-:Y:S02]  /*b690*/  IMAD.MOV.U32 R0, RZ, RZ, R11 ;  /* 0x000000ffff007224 */ /* 0x000fe400078e000b */
[----:B------:R-:W2:Y:S01]  /*b6a0*/  LDL R11, [R1+0x10c] ;  /* 0x00010c00010b7983 */ /* 0x000ea20000100800 */
[----:B------:R-:W-:Y:S02]  /*b6b0*/  IMAD.MOV.U32 R24, RZ, RZ, R12 ;  /* 0x000000ffff187224 */ /* 0x000fe400078e000c */
[----:B------:R-:W-:Y:S02]  /*b6c0*/  IMAD.MOV.U32 R23, RZ, RZ, R13 ;  /* 0x000000ffff177224 */ /* 0x000fe400078e000d */
[----:B------:R-:W-:Y:S02]  /*b6d0*/  IMAD.MOV.U32 R7, RZ, RZ, R14 ;  /* 0x000000ffff077224 */ /* 0x000fe400078e000e */
[----:B------:R-:W-:Y:S02]  /*b6e0*/  IMAD.MOV.U32 R6, RZ, RZ, R15 ;  /* 0x000000ffff067224 */ /* 0x000fe400078e000f */
[----:B------:R-:W-:-:S02]  /*b6f0*/  IMAD.MOV.U32 R2, RZ, RZ, R10 ;  /* 0x000000ffff027224 */ /* 0x000fc400078e000a */
[----:B------:R-:W-:Y:S02]  /*b700*/  IMAD.MOV.U32 R3, RZ, RZ, R9 ;  /* 0x000000ffff037224 */ /* 0x000fe400078e0009 */
[----:B------:R-:W-:Y:S01]  /*b710*/  IMAD.MOV.U32 R28, RZ, RZ, R8 ;  /* 0x000000ffff1c7224 */ /* 0x000fe200078e0008 */
[----:B------:R-:W-:Y:S04]  /*b720*/  STL [R1+0x8c0], R2 ;  /* 0x0008c00201007387 */ /* 0x000fe80000100800 */
[----:B------:R-:W-:Y:S04]  /*b730*/  STL [R1+0x8bc], R3 ;  /* 0x0008bc0301007387 */ /* 0x000fe80000100800 */
[----:B------:R-:W-:Y:S04]  /*b740*/  STL [R1+0x8b8], R28 ;  /* 0x0008b81c01007387 */ /* 0x000fe80000100800 */
[----:B--2---:R-:W0:Y:S04]  /*b750*/  LDSM.16.MT88.4 R12, [R11+0x3000] ;  /* 0x003000000b0c783b */ /* 0x004e280000004200 */
[----:B------:R-:W1:Y:S04]  /*b760*/  LDSM.16.MT88.4 R8, [R11+0x3080] ;  /* 0x003080000b08783b */ /* 0x000e680000004200 */
[----:B0-----:R-:W-:Y:S04]  /*b770*/  STL.64 [R1+0x840], R14 ;  /* 0x0008400e01007387 */ /* 0x001fe80000100a00 */
[----:B------:R0:W-:Y:S04]  /*b780*/  STL.64 [R1+0x838], R12 ;  /* 0x0008380c01007387 */ /* 0x0001e80000100a00 */
[----:B0-----:R-:W2:Y:S01]  /*b790*/  LDL.LU R12, [R1] ;  /* 0x00000000010c7983 */ /* 0x001ea20000300800 */
[----:B------:R-:W-:-:S02]  /*b7a0*/  IMAD.MOV.U32 R13, RZ, RZ, R16 ;  /* 0x000000ffff0d7224 */ /* 0x000fc400078e0010 */
[----:B------:R-:W-:Y:S01]  /*b7b0*/  IMAD.MOV.U32 R14, RZ, RZ, R17 ;  /* 0x000000ffff0e7224 */ /* 0x000fe200078e0011 */
[----:B------:R-:W3:Y:S04]  /*b7c0*/  LDL.LU R16, [R1+0x8f0] ;  /* 0x0008f00001107983 */ /* 0x000ee80000300800 */
[----:B------:R-:W3:Y:S01]  /*b7d0*/  LDL.LU R17, [R1+0x8ec] ;  /* 0x0008ec0001117983 */ /* 0x000ee20000300800 */
[----:B------:R-:W-:-:S05]  /*b7e0*/  IMAD.MOV.U32 R15, RZ, RZ, R29 ;  /* 0x000000ffff0f7224 */ /* 0x000fca00078e001d */
[----:B------:R0:W-:Y:S02]  /*b7f0*/  STL.64 [R1+0x870], R14 ;  /* 0x0008700e01007387 */ /* 0x0001e40000100a00 */
[----:B0-----:R-:W-:Y:S02]  /*b800*/  IMAD.MOV.U32 R14, RZ, RZ, R7 ;  /* 0x000000ffff0e7224 */ /* 0x001fe400078e0007 */
[----:B------:R-:W-:Y:S01]  /*b810*/  IMAD.MOV.U32 R15, RZ, RZ, R6 ;  /* 0x000000ffff0f7224 */ /* 0x000fe200078e0006 */
[----:B--2---:R-:W-:Y:S04]  /*b820*/  STL.64 [R1+0x868], R12 ;  /* 0x0008680c01007387 */ /* 0x004fe80000100a00 */
[----:B-1----:R0:W-:Y:S04]  /*b830*/  STL.64 [R1+0x820], R10 ;  /* 0x0008200a01007387 */ /* 0x0021e80000100a00 */
[----:B------:R1:W-:Y:S01]  /*b840*/  STL.64 [R1+0x818], R8 ;  /* 0x0008180801007387 */ /* 0x0003e20000100a00 */
[----:B0-----:R-:W-:-:S02]  /*b850*/  IMAD.MOV.U32 R10, RZ, RZ, R5 ;  /* 0x000000ffff0a7224 */ /* 0x001fc400078e0005 */
[----:B------:R-:W-:Y:S02]  /*b860*/  IMAD.MOV.U32 R11, RZ, RZ, R4 ;  /* 0x000000ffff0b7224 */ /* 0x000fe400078e0004 */
[----:B------:R-:W0:Y:S01]  /*b870*/  LDSM.16.MT88.4 R4, [R25+0x3000] ;  /* 0x003000001904783b */ /* 0x000e220000004200 */
[----:B------:R-:W-:Y:S02]  /*b880*/  IMAD.MOV.U32 R12, RZ, RZ, R24 ;  /* 0x000000ffff0c7224 */ /* 0x000fe400078e0018 */
[----:B------:R-:W-:Y:S02]  /*b890*/  IMAD.MOV.U32 R13, RZ, RZ, R23 ;  /* 0x000000ffff0d7224 */ /* 0x000fe400078e0017 */
[----:B-1----:R-:W-:Y:S02]  /*b8a0*/  IMAD.MOV.U32 R8, RZ, RZ, R22 ;  /* 0x000000ffff087224 */ /* 0x002fe400078e0016 */
[----:B------:R-:W-:-:S07]  /*b8b0*/  IMAD.MOV.U32 R9, RZ, RZ, R19 ;  /* 0x000000ffff097224 */ /* 0x000fce00078e0013 */
[----:B------:R-:W-:Y:S01]  /*b8c0*/  HMMA.16816.F32.BF16 R12, R12, R26, R8 ;  /* 0x0000001a0c0c723c */ /* 0x000fe20000041808 */
[----:B------:R-:W1:Y:S11]  /*b8d0*/  LDSM.16.MT88.4 R24, [R25+0x3080] ;  /* 0x003080001918783b */ /* 0x000e760000004200 */
[----:B------:R-:W-:Y:S11]  /*b8e0*/  @!UPT UIADD3 URZ, URZ, URZ, URZ ;  /* 0x0000003f3f3ff290 */ /* 0x000ff6000fffe03f */
[----:B------:R-:W-:Y:S01]  /*b8f0*/  @!UPT UIADD3 URZ, URZ, URZ, URZ ;  /* 0x0000003f3f3ff290 */ /* 0x000fe2000fffe03f */
[----:B------:R-:W-:Y:S01]  /*b900*/  IMAD.MOV.U32 R19, RZ, RZ, R12 ;  /* 0x000000ffff137224 */ /* 0x000fe200078e000c */
[----:B0-----:R0:W-:Y:S04]  /*b910*/  STL [R1+0x810], R4 ;  /* 0x0008100401007387 */ /* 0x0011e80000100800 */
[----:B------:R2:W-:Y:S04]  /*b920*/  STL [R1+0x80c], R5 ;  /* 0x00080c0501007387 */ /* 0x0005e80000100800 */
[----:B------:R4:W-:Y:S01]  /*b930*/  STL [R1+0x808], R6 ;  /* 0x0008080601007387 */ /* 0x0009e20000100800 */
[----:B------:R-:W-:-:S03]  /*b940*/  IMAD.MOV.U32 R22, RZ, RZ, R13 ;  /* 0x000000ffff167224 */ /* 0x000fc600078e000d */
[----:B------:R0:W-:Y:S01]  /*b950*/  STL [R1+0x804], R7 ;  /* 0x0008040701007387 */ /* 0x0001e20000100800 */
[----:B------:R-:W-:-:S03]  /*b960*/  IMAD.MOV.U32 R23, RZ, RZ, R14 ;  /* 0x000000ffff177224 */ /* 0x000fc600078e000e */
[----:B------:R-:W-:Y:S01]  /*b970*/  STL [R1+0x8e0], R19 ;  /* 0x0008e01301007387 */ /* 0x000fe20000100800 */
[----:B------:R-:W-:-:S03]  /*b980*/  IMAD.MOV.U32 R29, RZ, RZ, R15 ;  /* 0x000000ffff1d7224 */ /* 0x000fc600078e000f */
[----:B---3--:R2:W-:Y:S04]  /*b990*/  STL.64 [R1+0x8d8], R16 ;  /* 0x0008d81001007387 */ /* 0x0085e80000100a00 */
[----:B------:R-:W3:Y:S04]  /*b9a0*/  LDL.LU R12, [R1+0x40] ;  /* 0x00004000010c7983 */ /* 0x000ee80000300800 */
[----:B------:R-:W3:Y:S04]  /*b9b0*/  LDL.LU R13, [R1+0x44] ;  /* 0x00004400010d7983 */ /* 0x000ee80000300800 */
[----:B------:R-:W3:Y:S04]  /*b9c0*/  LDL.LU R14, [R1+0x48] ;  /* 0x00004800010e7983 */ /* 0x000ee80000300800 */
[----:B------:R-:W3:Y:S04]  /*b9d0*/  LDL.LU R15, [R1+0x4c] ;  /* 0x00004c00010f7983 */ /* 0x000ee80000300800 */
[----:B------:R-:W3:Y:S04]  /*b9e0*/  LDL.LU R8, [R1+0x60] ;  /* 0x0000600001087983 */ /* 0x000ee80000300800 */
[----:B------:R-:W3:Y:S04]  /*b9f0*/  LDL.LU R9, [R1+0x64] ;  /* 0x0000640001097983 */ /* 0x000ee80000300800 */
[----:B------:R-:W3:Y:S04]  /*ba00*/  LDL.LU R10, [R1+0x68] ;  /* 0x00006800010a7983 */ /* 0x000ee80000300800 */
[----:B------:R-:W3:Y:S04]  /*ba10*/  LDL.LU R11, [R1+0x6c] ;  /* 0x00006c00010b7983 */ /* 0x000ee80000300800 */
[----:B0-----:R-:W3:Y:S04]  /*ba20*/  LDL.LU R4, [R1+0x50] ;  /* 0x0000500001047983 */ /* 0x001ee80000300800 */
[----:B--2---:R-:W3:Y:S04]  /*ba30*/  LDL.LU R5, [R1+0x54] ;  /* 0x0000540001057983 */ /* 0x004ee80000300800 */
[----:B----4-:R-:W2:Y:S04]  /*ba40*/  LDL.LU R6, [R1+0x58] ;  /* 0x0000580001067983 */ /* 0x010ea80000300800 */
[----:B------:R-:W2:Y:S04]  /*ba50*/  LDL.LU R7, [R1+0x5c] ;  /* 0x00005c0001077983 */ /* 0x000ea80000300800 */
[----:B------:R-:W4:Y:S04]  /*ba60*/  LDL.LU R16, [R1+0xe0] ;  /* 0x0000e00001107983 */ /* 0x000f280000300800 */
[----:B------:R-:W4:Y:S04]  /*ba70*/  LDL.LU R17, [R1+0xe4] ;  /* 0x0000e40001117983 */ /* 0x000f280000300800 */
[----:B------:R-:W4:Y:S04]  /*ba80*/  LDL.LU R19, [R1+0xec] ;  /* 0x0000ec0001137983 */ /* 0x000f280000300800 */
[----:B--2---:R-:W-:Y:S04]  /*ba90*/  STL.64 [R1+0x8d0], R6 ;  /* 0x0008d00601007387 */ /* 0x004fe80000100a00 */
[----:B---3--:R0:W-:Y:S04]  /*baa0*/  STL.64 [R1+0x8c8], R4 ;  /* 0x0008c80401007387 */ /* 0x0081e80000100a00 */
[----:B0-----:R-:W2:Y:S04]  /*bab0*/  LDL.LU R4, [R1+0xc0] ;  /* 0x0000c00001047983 */ /* 0x001ea80000300800 */
[----:B------:R-:W2:Y:S04]  /*bac0*/  LDL.LU R5, [R1+0xc4] ;  /* 0x0000c40001057983 */ /* 0x000ea80000300800 */
[----:B------:R-:W2:Y:S04]  /*bad0*/  LDL.LU R6, [R1+0xc8] ;  /* 0x0000c80001067983 */ /* 0x000ea80000300800 */
[----:B------:R-:W2:Y:S04]  /*bae0*/  LDL.LU R7, [R1+0xcc] ;  /* 0x0000cc0001077983 */ /* 0x000ea80000300800 */
[----:B------:R-:W-:Y:S04]  /*baf0*/  STL.64 [R1+0x890], R14 ;  /* 0x0008900e01007387 */ /* 0x000fe80000100a00 */
[----:B------:R0:W-:Y:S04]  /*bb00*/  STL.64 [R1+0x888], R12 ;  /* 0x0008880c01007387 */ /* 0x0001e80000100a00 */
[----:B0-----:R-:W3:Y:S04]  /*bb10*/  LDL.LU R12, [R1+0x30] ;  /* 0x00003000010c7983 */ /* 0x001ee80000300800 */
[----:B------:R-:W3:Y:S04]  /*bb20*/  LDL.LU R13, [R1+0x34] ;  /* 0x00003400010d7983 */ /* 0x000ee80000300800 */
[----:B------:R-:W2:Y:S04]  /*bb30*/  LDL.LU R14, [R1+0x38] ;  /* 0x00003800010e7983 */ /* 0x000ea80000300800 */
[----:B------:R-:W2:Y:S04]  /*bb40*/  LDL.LU R15, [R1+0x3c] ;  /* 0x00003c00010f7983 */ /* 0x000ea80000300800 */
[----:B--2---:R-:W-:Y:S04]  /*bb50*/  STL.64 [R1+0x8a0], R14 ;  /* 0x0008a00e01007387 */ /* 0x004fe80000100a00 */
[----:B---3--:R0:W-:Y:S04]  /*bb60*/  STL.64 [R1+0x898], R12 ;  /* 0x0008980c01007387 */ /* 0x0081e80000100a00 */
[----:B0-----:R-:W2:Y:S04]  /*bb70*/  LDL.LU R12, [R1+0xb0] ;  /* 0x0000b000010c7983 */ /* 0x001ea80000300800 */
[----:B------:R-:W2:Y:S04]  /*bb80*/  LDL.LU R13, [R1+0xb4] ;  /* 0x0000b400010d7983 */ /* 0x000ea80000300800 */
[----:B------:R-:W2:Y:S04]  /*bb90*/  LDL.LU R14, [R1+0xb8] ;  /* 0x0000b800010e7983 */ /* 0x000ea80000300800 */
[----:B------:R-:W2:Y:S04]  /*bba0*/  LDL.LU R15, [R1+0xbc] ;  /* 0x0000bc00010f7983 */ /* 0x000ea80000300800 */
[----:B-1----:R0:W-:Y:S04]  /*bbb0*/  STL [R1+0x800], R24 ;  /* 0x0008001801007387 */ /* 0x0021e80000100800 */
[----:B------:R-:W-:Y:S04]  /*bbc0*/  STL [R1+0x7fc], R25 ;  /* 0x0007fc1901007387 */ /* 0x000fe80000100800 */
[----:B------:R1:W-:Y:S04]  /*bbd0*/  STL [R1+0x7f8], R26 ;  /* 0x0007f81a01007387 */ /* 0x0003e80000100800 */
[----:B------:R3:W-:Y:S04]  /*bbe0*/  STL [R1+0x7f4], R27 ;  /* 0x0007f41b01007387 */ /* 0x0007e80000100800 */
[----:B0-----:R-:W2:Y:S01]  /*bbf0*/  LDL.LU R24, [R1+0x20] ;  /* 0x0000200001187983 */ /* 0x001ea20000300800 */
[----:B-1----:R-:W-:-:S03]  /*bc00*/  IMAD.MOV.U32 R26, RZ, RZ, R20 ;  /* 0x000000ffff1a7224 */ /* 0x002fc600078e0014 */
[----:B------:R-:W2:Y:S01]  /*bc10*/  LDL.LU R25, [R1+0x24] ;  /* 0x0000240001197983 */ /* 0x000ea20000300800 */
[----:B---3--:R-:W-:-:S03]  /*bc20*/  IMAD.MOV.U32 R27, RZ, RZ, R21 ;  /* 0x000000ffff1b7224 */ /* 0x008fc600078e0015 */
[----:B------:R-:W4:Y:S04]  /*bc30*/  LDL.LU R20, [R1+0x8e8] ;  /* 0x0008e80001147983 */ /* 0x000f280000300800 */
[----:B------:R-:W4:Y:S04]  /*bc40*/  LDL.LU R21, [R1+0x8e4] ;  /* 0x0008e40001157983 */ /* 0x000f280000300800 */
[----:B------:R-:W-:Y:S01]  /*bc50*/  STL.64 [R1+0x880], R26 ;  /* 0x0008801a01007387 */ /* 0x000fe20000100a00 */
[----:B----4-:R-:W-:Y:S03]  /*bc60*/  HMMA.16816.F32.BF16 R16, R8, R20, R16 ;  /* 0x000000140810723c */ /* 0x010fe60000041810 */
[----:B--2---:R0:W-:Y:S04]  /*bc70*/  STL.64 [R1+0x878], R24 ;  /* 0x0008781801007387 */ /* 0x0041e80000100a00 */
[----:B0-----:R-:W2:Y:S04]  /*bc80*/  LDL.LU R24, [R1+0xa0] ;  /* 0x0000a00001187983 */ /* 0x001ea80000300800 */
[----:B------:R-:W2:Y:S04]  /*bc90*/  LDL.LU R25, [R1+0xa4] ;  /* 0x0000a40001197983 */ /* 0x000ea80000300800 */
[----:B------:R-:W2:Y:S09]  /*bca0*/  LDL.LU R26, [R1+0xa8] ;  /* 0x0000a800011a7983 */ /* 0x000eb20000300800 */
[----:B------:R-:W-:Y:S01]  /*bcb0*/  IMAD.MOV.U32 R28, RZ, RZ, R18 ;  /* 0x000000ffff1c7224 */ /* 0x000fe200078e0012 */
[----:B------:R-:W2:Y:S01]  /*bcc0*/  LDL.LU R27, [R1+0xac] ;  /* 0x0000ac00011b7983 */ /* 0x000ea20000300800 */
[----:B------:R-:W-:-:S02]  /*bcd0*/  IMAD.MOV.U32 R18, RZ, RZ, R19 ;  /* 0x000000ffff127224 */ /* 0x000fc400078e0013 */
[----:B------:R-:W-:Y:S01]  /*bce0*/  IMAD.MOV.U32 R2, RZ, RZ, R16 ;  /* 0x000000ffff027224 */ /* 0x000fe200078e0010 */
[----:B------:R-:W3:Y:S01]  /*bcf0*/  LDL.LU R19, [R1+0x8e0] ;  /* 0x0008e00001137983 */ /* 0x000ee20000300800 */
[----:B------:R-:W-:-:S03]  /*bd00*/  IMAD.MOV.U32 R3, RZ, RZ, R17 ;  /* 0x000000ffff037224 */ /* 0x000fc600078e0011 */
[----:B------:R-:W4:Y:S02]  /*bd10*/  LDL.LU.64 R16, [R1+0x8d8] ;  /* 0x0008d80001107983 */ /* 0x000f240000300a00 */
[----:B----4-:R-:W-:Y:S02]  /*bd20*/  HMMA.16816.F32.BF16 R8, R8, R16, R4 ;  /* 0x000000100808723c */ /* 0x010fe40000041804 */
[----:B------:R-:W4:Y:S04]  /*bd30*/  LDL.LU.64 R6, [R1+0x8d0] ;  /* 0x0008d00001067983 */ /* 0x000f280000300a00 */
[----:B------:R-:W4:Y:S11]  /*bd40*/  LDL.LU.64 R4, [R1+0x8c8] ;  /* 0x0008c80001047983 */ /* 0x000f360000300a00 */
[----:B------:R-:W-:Y:S06]  /*bd50*/  @!UPT UIADD3 URZ, URZ, URZ, URZ ;  /* 0x0000003f3f3ff290 */ /* 0x000fec000fffe03f */
[----:B------:R0:W-:Y:S04]  /*bd60*/  STL.64 [R1+0x830], R10 ;  /* 0x0008300a01007387 */ /* 0x0001e80000100a00 */
[----:B------:R1:W-:Y:S01]  /*bd70*/  STL.64 [R1+0x828], R8 ;  /* 0x0008280801007387 */ /* 0x0003e20000100a00 */
[----:B0-----:R-:W-:Y:S02]  /*bd80*/  IMAD.MOV.U32 R10, RZ, RZ, R28 ;  /* 0x000000ffff0a7224 */ /* 0x001fe400078e001c */
[----:B------:R-:W-:Y:S02]  /*bd90*/  IMAD.MOV.U32 R11, RZ, RZ, R18 ;  /* 0x000000ffff0b7224 */ /* 0x000fe400078e0012 */
[----:B-1----:R-:W-:Y:S02]  /*bda0*/  IMAD.MOV.U32 R8, RZ, RZ, R2 ;  /* 0x000000ffff087224 */ /* 0x002fe400078e0002 */
[----:B------:R-:W2:Y:S01]  /*bdb0*/  LDL.LU R2, [R1+0x8c0] ;  /* 0x0008c00001027983 */ /* 0x000ea20000300800 */
[----:B------:R-:W-:-:S03]  /*bdc0*/  IMAD.MOV.U32 R9, RZ, RZ, R3 ;  /* 0x000000ffff097224 */ /* 0x000fc600078e0003 */
[----:B------:R-:W2:Y:S04]  /*bdd0*/  LDL.LU R3, [R1+0x8bc] ;  /* 0x0008bc0001037983 */ /* 0x000ea80000300800 */
[----:B------:R-:W2:Y:S04]  /*bde0*/  LDL.LU R28, [R1+0x8b8] ;  /* 0x0008b800011c7983 */ /* 0x000ea80000300800 */
[----:B------:R-:W2:Y:S04]  /*bdf0*/  LDL.LU R18, [R1+0x8b4] ;  /* 0x0008b40001127983 */ /* 0x000ea80000300800 */
[----:B------:R0:W-:Y:S04]  /*be00*/  STL.64 [R1+0x850], R10 ;  /* 0x0008500a01007387 */ /* 0x0001e80000100a00 */
[----:B------:R3:W-:Y:S01]  /*be10*/  STL.64 [R1+0x848], R8 ;  /* 0x0008480801007387 */ /* 0x0007e20000100a00 */
[----:B0-----:R-:W-:-:S02]  /*be20*/  IMAD.MOV.U32 R10, RZ, RZ, R23 ;  /* 0x000000ffff0a7224 */ /* 0x001fc400078e0017 */
[----:B------:R-:W-:Y:S02]  /*be30*/  IMAD.MOV.U32 R11, RZ, RZ, R29 ;  /* 0x000000ffff0b7224 */ /* 0x000fe400078e001d */
[----:B---3--:R-:W-:Y:S02]  /*be40*/  IMAD.MOV.U32 R8, RZ, RZ, R19 ;  /* 0x000000ffff087224 */ /* 0x008fe400078e0013 */
[----:B------:R-:W-:Y:S01]  /*be50*/  IMAD.MOV.U32 R9, RZ, RZ, R22 ;  /* 0x000000ffff097224 */ /* 0x000fe200078e0016 */
[----:B------:R-:W3:Y:S04]  /*be60*/  LDL.LU R19, [R1+0x8b0] ;  /* 0x0008b00001137983 */ /* 0x000ee80000300800 */
[----:B------:R-:W2:Y:S04]  /*be70*/  LDL.LU R22, [R1+0x8ac] ;  /* 0x0008ac0001167983 */ /* 0x000ea80000300800 */
[----:B------:R-:W2:Y:S04]  /*be80*/  LDL.LU R23, [R1+0x8a8] ;  /* 0x0008a80001177983 */ /* 0x000ea80000300800 */
[----:B------:R-:W-:Y:S04]  /*be90*/  STL.64 [R1+0x860], R10 ;  /* 0x0008600a01007387 */ /* 0x000fe80000100a00 */
[----:B------:R-:W-:Y:S01]  /*bea0*/  STL.64 [R1+0x858], R8 ;  /* 0x0008580801007387 */ /* 0x000fe20000100a00 */
[C---:B----4-:R-:W-:Y:S11]  /*beb0*/  HMMA.16816.F32.BF16 R12, R4.reuse, R20, R12 ;  /* 0x00000014040c723c */ /* 0x050ff6000004180c */
[----:B------:R-:W-:Y:S11]  /*bec0*/  @!UPT UIADD3 URZ, URZ, URZ, URZ ;  /* 0x0000003f3f3ff290 */ /* 0x000ff6000fffe03f */
[----:B------:R-:W-:Y:S01]  /*bed0*/  @!UPT UIADD3 URZ, URZ, URZ, URZ ;  /* 0x0000003f3f3ff290 */ /* 0x000fe2000fffe03f */
[----:B------:R-:W-:Y:S04]  /*bee0*/  STL.64 [R1+0x60], R12 ;  /* 0x0000600c01007387 */ /* 0x000fe80000100a00 */
[----:B------:R0:W-:Y:S04]  /*bef0*/  STL.64 [R1+0x68], R14 ;  /* 0x0000680e01007387 */ /* 0x0001e80000100a00 */
[----:B0-----:R-:W4:Y:S04]  /*bf00*/  LDL.LU.64 R14, [R1+0x8a0] ;  /* 0x0008a000010e7983 */ /* 0x001f280000300a00 */
[----:B------:R-:W4:Y:S02]  /*bf10*/  LDL.LU.64 R12, [R1+0x898] ;  /* 0x00089800010c7983 */ /* 0x000f240000300a00 */
[----:B----4-:R-:W-:Y:S11]  /*bf20*/  HMMA.16816.F32.BF16 R12, R4, R16, R12 ;  /* 0x00000010040c723c */ /* 0x010ff6000004180c */
        /* <DEDUP_REMOVED lines=15> */
[----:B--2---:R-:W-:Y:S11]  /*c020*/  HMMA.16816.F32.BF16 R12, R12, R16, R24 ;  /* 0x000000100c0c723c */ /* 0x004ff60000041818 */
[----:B------:R-:W-:Y:S11]  /*c030*/  @!UPT UIADD3 URZ, URZ, URZ, URZ ;  /* 0x0000003f3f3ff290 */ /* 0x000ff6000fffe03f */
[----:B------:R-:W-:Y:S01]  /*c040*/  @!UPT UIADD3 URZ, URZ, URZ, URZ ;  /* 0x0000003f3f3ff290 */ /* 0x000fe2000fffe03f */
[----:B------:R0:W-:Y:S01]  /*c050*/  STL [R1+0x20], R12 ;  /* 0x0000200c01007387 */ /* 0x0001e20000100800 */
[----:B------:R-:W-:Y:S02]  /*c060*/  IMAD.MOV.U32 R25, RZ, RZ, R14 ;  /* 0x000000ffff197224 */ /* 0x000fe400078e000e */
[----:B------:R-:W-:Y:S02]  /*c070*/  IMAD.MOV.U32 R26, RZ, RZ, R15 ;  /* 0x000000ffff1a7224 */ /* 0x000fe400078e000f */
[----:B------:R-:W-:Y:S01]  /*c080*/  IMAD.MOV.U32 R24, RZ, RZ, R13 ;  /* 0x000000ffff187224 */ /* 0x000fe200078e000d */
[----:B------:R-:W2:Y:S04]  /*c090*/  LDL.LU.64 R14, [R1+0x870] ;  /* 0x00087000010e7983 */ /* 0x000ea80000300a00 */
[----:B0-----:R-:W2:Y:S01]  /*c0a0*/  LDL.LU.64 R12, [R1+0x868] ;  /* 0x00086800010c7983 */ /* 0x001ea20000300a00 */
[----:B------:R-:W-:-:S02]  /*c0b0*/  IMAD.MOV.U32 R8, RZ, RZ, R28 ;  /* 0x000000ffff087224 */ /* 0x000fc400078e001c */
[----:B------:R-:W-:Y:S02]  /*c0c0*/  IMAD.MOV.U32 R9, RZ, RZ, R3 ;  /* 0x000000ffff097224 */ /* 0x000fe400078e0003 */
[----:B------:R-:W-:Y:S02]  /*c0d0*/  IMAD.MOV.U32 R10, RZ, RZ, R2 ;  /* 0x000000ffff0a7224 */ /* 0x000fe400078e0002 */
[----:B------:R-:W-:-:S07]  /*c0e0*/  IMAD.MOV.U32 R11, RZ, RZ, R0 ;  /* 0x000000ffff0b7224 */ /* 0x000fce00078e0000 */
        /* <DEDUP_REMOVED lines=10> */
[----:B------:R-:W2:Y:S04]  /*c190*/  LDL.LU.64 R10, [R1+0x850] ;  /* 0x00085000010a7983 */ /* 0x000ea80000300a00 */
[----:B------:R-:W2:Y:S11]  /*c1a0*/  LDL.LU.64 R8, [R1+0x848] ;  /* 0x0008480001087983 */ /* 0x000eb60000300a00 */
[----:B------:R-:W-:Y:S07]  /*c1b0*/  @!UPT UIADD3 URZ, URZ, URZ, URZ ;  /* 0x0000003f3f3ff290 */ /* 0x000fee000fffe03f */
[----:B------:R-:W-:Y:S02]  /*c1c0*/  IMAD.MOV.U32 R3, RZ, RZ, R14 ;  /* 0x000000ffff037224 */ /* 0x000fe400078e000e */
[----:B------:R-:W-:Y:S02]  /*c1d0*/  IMAD.MOV.U32 R2, RZ, RZ, R15 ;  /* 0x000000ffff027224 */ /* 0x000fe400078e000f */
[----:B------:R-:W-:Y:S01]  /*c1e0*/  IMAD.MOV.U32 R21, RZ, RZ, R12 ;  /* 0x000000ffff157224 */ /* 0x000fe200078e000c */
[----:B------:R-:W2:Y:S01]  /*c1f0*/  LDL.LU.64 R14, [R1+0x840] ;  /* 0x00084000010e7983 */ /* 0x000ea20000300a00 */
[----:B------:R-:W-:-:S03]  /*c200*/  IMAD.MOV.U32 R20, RZ, RZ, R13 ;  /* 0x000000ffff147224 */ /* 0x000fc600078e000d */
[----:B------:R-:W2:Y:S02]  /*c210*/  LDL.LU.64 R12, [R1+0x838] ;  /* 0x00083800010c7983 */ /* 0x000ea40000300a00 */
[----:B--2---:R-:W-:Y:S11]  /*c220*/  HMMA.16816.F32.BF16 R8, R12, R22, R8 ;  /* 0x000000160c08723c */ /* 0x004ff60000041808 */
[----:B------:R-:W-:Y:S11]  /*c230*/  @!UPT UIADD3 URZ, URZ, URZ, URZ ;  /* 0x0000003f3f3ff290 */ /* 0x000ff6000fffe03f */
[----:B------:R-:W-:Y:S01]  /*c240*/  @!UPT UIADD3 URZ, URZ, URZ, URZ ;  /* 0x0000003f3f3ff290 */ /* 0x000fe2000fffe03f */
[----:B------:R-:W-:Y:S01]  /*c250*/  STL.64 [R1+0xb0], R8 ;  /* 0x0000b00801007387 */ /* 0x000fe20000100a00 */
[----:B------:R-:W-:-:S03]  /*c260*/  IMAD.MOV.U32 R16, RZ, RZ, R8 ;  /* 0x000000ffff107224 */ /* 0x000fc600078e0008 */
[----:B------:R0:W-:Y:S04]  /*c270*/  STL.64 [R1+0xb8], R10 ;  /* 0x0000b80a01007387 */ /* 0x0001e80000100a00 */
[----:B0-----:R-:W3:Y:S04]  /*c280*/  LDL.LU.64 R10, [R1+0x830] ;  /* 0x00083000010a7983 */ /* 0x001ee80000300a00 */
[----:B------:R-:W3:Y:S04]  /*c290*/  LDL.LU.64 R8, [R1+0x828] ;  /* 0x0008280001087983 */ /* 0x000ee80000300a00 */
[----:B------:R-:W-:Y:S01]  /*c2a0*/  STL [R1+0x700], R16 ;  /* 0x0007001001007387 */ /* 0x000fe20000100800 */
[----:B---3--:R-:W-:Y:S11]  /*c2b0*/  HMMA.16816.F32.BF16 R8, R12, R18, R8 ;  /* 0x000000120c08723c */ /* 0x008ff60000041808 */
[----:B------:R-:W-:Y:S11]  /*c2c0*/  @!UPT UIADD3 URZ, URZ, URZ, URZ ;  /* 0x0000003f3f3ff290 */ /* 0x000ff6000fffe03f */
[----:B------:R-:W-:Y:S01]  /*c2d0*/  @!UPT UIADD3 URZ, URZ, URZ, URZ ;  /* 0x0000003f3f3ff290 */ /* 0x000fe2000fffe03f */
[----:B------:R-:W-:Y:S01]  /*c2e0*/  STL.64 [R1+0xa0], R8 ;  /* 0x0000a00801007387 */ /* 0x000fe20000100a00 */
[----:B------:R-:W-:Y:S02]  /*c2f0*/  IMAD.MOV.U32 R17, RZ, RZ, R8 ;  /* 0x000000ffff117224 */ /* 0x000fe400078e0008 */
[----:B------:R-:W-:Y:S01]  /*c300*/  IMAD.MOV.U32 R13, RZ, RZ, R10 ;  /* 0x000000ffff0d7224 */ /* 0x000fe200078e000a */
[----:B------:R0:W-:Y:S04]  /*c310*/  STL.64 [R1+0xa8], R10 ;  /* 0x0000a80a01007387 */ /* 0x0001e80000100a00 */
[----:B0-----:R-:W2:Y:S04]  /*c320*/  LDL.LU.64 R10, [R1+0x820] ;  /* 0x00082000010a7983 */ /* 0x001ea80000300a00 */
[----:B------:R-:W2:Y:S04]  /*c330*/  LDL.LU.64 R8, [R1+0x818] ;  /* 0x0008180001087983 */ /* 0x000ea80000300a00 */
[----:B------:R-:W-:Y:S04]  /*c340*/  STL [R1+0x708], R17 ;  /* 0x0007081101007387 */ /* 0x000fe80000100800 */
[----:B------:R0:W-:Y:S04]  /*c350*/  STL [R1+0x704], R13 ;  /* 0x0007040d01007387 */ /* 0x0001e80000100800 */
[----:B------:R-:W2:Y:S04]  /*c360*/  LDL.LU R12, [R1+0x60] ;  /* 0x00006000010c7983 */ /* 0x000ea80000300800 */
[----:B0-----:R-:W2:Y:S04]  /*c370*/  LDL.LU R13, [R1+0x64] ;  /* 0x00006400010d7983 */ /* 0x001ea80000300800 */
[----:B------:R-:W2:Y:S04]  /*c380*/  LDL.LU R14, [R1+0x68] ;  /* 0x00006800010e7983 */ /* 0x000ea80000300800 */
[----:B------:R-:W2:Y:S02]  /*c390*/  LDL.LU R15, [R1+0x6c] ;  /* 0x00006c00010f7983 */ /* 0x000ea40000300800 */
[----:B--2---:R-:W-:Y:S11]  /*c3a0*/  HMMA.16816.F32.BF16 R12, R8, R22, R12 ;  /* 0x00000016080c723c */ /* 0x004ff6000004180c */
[----:B------:R-:W-:Y:S11]  /*c3b0*/  @!UPT UIADD3 URZ, URZ, URZ, URZ ;  /* 0x0000003f3f3ff290 */ /* 0x000ff6000fffe03f */
[----:B------:R-:W-:Y:S01]  /*c3c0*/  @!UPT UIADD3 URZ, URZ, URZ, URZ ;  /* 0x0000003f3f3ff290 */ /* 0x000fe2000fffe03f */
[----:B------:R0:W-:Y:S04]  /*c3d0*/  STL.64 [R1+0x80], R12 ;  /* 0x0000800c01007387 */ /* 0x0001e80000100a00 */
[----:B------:R1:W-:Y:S04]  /*c3e0*/  STL.64 [R1+0x88], R14 ;  /* 0x0000880e01007387 */ /* 0x0003e80000100a00 */
[----:B------:R2:W-:Y:S01]  /*c3f0*/  STL [R1+0x70c], R14 ;  /* 0x00070c0e01007387 */ /* 0x0005e20000100800 */
[----:B0-----:R-:W-:Y:S02]  /*c400*/  IMAD.MOV.U32 R12, RZ, RZ, R4 ;  /* 0x000000ffff0c7224 */ /* 0x001fe400078e0004 */
[----:B------:R-:W-:Y:S01]  /*c410*/  IMAD.MOV.U32 R13, RZ, RZ, R5 ;  /* 0x000000ffff0d7224 */ /* 0x000fe200078e0005 */
[----:B------:R-:W3:Y:S01]  /*c420*/  LDL.LU R4, [R1+0x810] ;  /* 0x0008100001047983 */ /* 0x000ee20000300800 */
[----:B-1----:R-:W-:-:S02]  /*c430*/  IMAD.MOV.U32 R15, RZ, RZ, R7 ;  /* 0x000000ffff0f7224 */ /* 0x002fc400078e0007 */
[----:B--2---:R-:W-:Y:S01]  /*c440*/  IMAD.MOV.U32 R14, RZ, RZ, R6 ;  /* 0x000000ffff0e7224 */ /* 0x004fe200078e0006 */
[----:B------:R-:W3:Y:S04]  /*c450*/  LDL.LU R5, [R1+0x80c] ;  /* 0x00080c0001057983 */ /* 0x000ee80000300800 */
[----:B------:R-:W3:Y:S02]  /*c460*/  LDL.LU R6, [R1+0x808] ;  /* 0x0008080001067983 */ /* 0x000ee40000300800 */
[----:B------:R-:W-:Y:S02]  /*c470*/  HMMA.16816.F32.BF16 R8, R8, R18, R12 ;  /* 0x000000120808723c */ /* 0x000fe4000004180c */
[----:B------:R-:W3:Y:S11]  /*c480*/  LDL.LU R7, [R1+0x804] ;  /* 0x0008040001077983 */ /* 0x000ef60000300800 */
[----:B------:R-:W-:Y:S10]  /*c490*/  @!UPT UIADD3 URZ, URZ, URZ, URZ ;  /* 0x0000003f3f3ff290 */ /* 0x000ff4000fffe03f */
[----:B------:R0:W-:Y:S01]  /*c4a0*/  STL.64 [R1+0x60], R8 ;  /* 0x0000600801007387 */ /* 0x0001e20000100a00 */
[----:B------:R-:W-:-:S03]  /*c4b0*/  IMAD.MOV.U32 R15, RZ, RZ, R10 ;  /* 0x000000ffff0f7224 */ /* 0x000fc600078e000a */
[----:B------:R1:W-:Y:S04]  /*c4c0*/  STL.64 [R1+0x68], R10 ;  /* 0x0000680a01007387 */ /* 0x0003e80000100a00 */
[----:B0-----:R-:W3:Y:S04]  /*c4d0*/  LDL.LU R8, [R1+0x50] ;  /* 0x0000500001087983 */ /* 0x001ee80000300800 */
[----:B------:R-:W3:Y:S04]  /*c4e0*/  LDL.LU R9, [R1+0x54] ;  /* 0x0000540001097983 */ /* 0x000ee80000300800 */
[----:B-1----:R-:W3:Y:S04]  /*c4f0*/  LDL.LU R10, [R1+0x58] ;  /* 0x00005800010a7983 */ /* 0x002ee80000300800 */
[----:B------:R-:W3:Y:S04]  /*c500*/  LDL.LU R11, [R1+0x5c] ;  /* 0x00005c00010b7983 */ /* 0x000ee80000300800 */
[----:B------:R0:W-:Y:S04]  /*c510*/  STL [R1+0x710], R15 ;  /* 0x0007100f01007387 */ /* 0x0001e80000100800 */
[----:B0-----:R-:W2:Y:S01]  /*c520*/  LDL.LU R15, [R1+0x25c] ;  /* 0x00025c00010f7983 */ /* 0x001ea20000300800 */
[----:B---3--:R-:W-:Y:S11]  /*c530*/  HMMA.16816.F32.BF16 R8, R4, R22, R8 ;  /* 0x000000160408723c */ /* 0x008ff60000041808 */
[----:B------:R-:W-:Y:S11]  /*c540*/  @!UPT UIADD3 URZ, URZ, URZ, URZ ;  /* 0x0000003f3f3ff290 */ /* 0x000ff6000fffe03f */
[----:B------:R-:W-:Y:S01]  /*c550*/  @!UPT UIADD3 URZ, URZ, URZ, URZ ;  /* 0x0000003f3f3ff290 */ /* 0x000fe2000fffe03f */
[----:B------:R-:W-:Y:S04]  /*c560*/  STL.64 [R1+0x90], R8 ;  /* 0x0000900801007387 */ /* 0x000fe80000100a00 */
[----:B------:R-:W-:Y:S04]  /*c570*/  STL.64 [R1+0x98], R10 ;  /* 0x0000980a01007387 */ /* 0x000fe80000100a00 */
[----:B------:R0:W-:Y:S04]  /*c580*/  STL [R1+0x714], R8 ;  /* 0x0007140801007387 */ /* 0x0001e80000100800 */
[----:B0-----:R-:W3:Y:S01]  /*c590*/  LDL.LU R8, [R1+0x20] ;  /* 0x0000200001087983 */ /* 0x001ee20000300800 */
[----:B------:R-:W-:-:S02]  /*c5a0*/  IMAD.MOV.U32 R9, RZ, RZ, R24 ;  /* 0x000000ffff097224 */ /* 0x000fc400078e0018 */
[----:B------:R-:W-:Y:S01]  /*c5b0*/  IMAD.MOV.U32 R10, RZ, RZ, R25 ;  /* 0x000000ffff0a7224 */ /* 0x000fe200078e0019 */
[----:B------:R-:W4:Y:S01]  /*c5c0*/  LDL.LU R24, [R1+0x800] ;  /* 0x0008000001187983 */ /* 0x000f220000300800 */
[----:B------:R-:W-:-:S03]  /*c5d0*/  IMAD.MOV.U32 R11, RZ, RZ, R26 ;  /* 0x000000ffff0b7224 */ /* 0x000fc600078e001a */
[----:B------:R-:W4:Y:S01]  /*c5e0*/  LDL.LU R25, [R1+0x7fc] ;  /* 0x0007fc0001197983 */ /* 0x000f220000300800 */
[----:B------:R-:W-:-:S03]  /*c5f0*/  IMAD.MOV.U32 R16, RZ, RZ, R27 ;  /* 0x000000ffff107224 */ /* 0x000fc600078e001b */
[----:B------:R-:W4:Y:S01]  /*c600*/  LDL.LU R26, [R1+0x7f8] ;  /* 0x0007f800011a7983 */ /* 0x000f220000300800 */
[----:B---3--:R-:W-:Y:S11]  /*c610*/  HMMA.16816.F32.BF16 R4, R4, R18, R8 ;  /* 0x000000120404723c */ /* 0x008ff60000041808 */
[----:B------:R-:W-:Y:S11]  /*c620*/  @!UPT UIADD3 URZ, URZ, URZ, URZ ;  /* 0x0000003f3f3ff290 */ /* 0x000ff6000fffe03f */
[----:B------:R-:W-:Y:S01]  /*c630*/  @!UPT UIADD3 URZ, URZ, URZ, URZ ;  /* 0x0000003f3f3ff290 */ /* 0x000fe2000fffe03f */
[----:B------:R-:W-:Y:S04]  /*c640*/  STL.64 [R1+0x40], R4 ;  /* 0x0000400401007387 */ /* 0x000fe80000100a00 */
[----:B------:R-:W-:Y:S04]  /*c650*/  STL.64 [R1+0x48], R6 ;  /* 0x0000480601007387 */ /* 0x000fe80000100a00 */
[----:B------:R0:W-:Y:S04]  /*c660*/  STL.64 [R1+0x7e0], R18 ;  /* 0x0007e01201007387 */ /* 0x0001e80000100a00 */
[----:B------:R-:W4:Y:S01]  /*c670*/  LDL.LU R27, [R1+0x7f4] ;  /* 0x0007f400011b7983 */ /* 0x000f220000300800 */
[----:B------:R-:W-:-:S02]  /*c680*/  IMAD.MOV.U32 R9, RZ, RZ, R4 ;  /* 0x000000ffff097224 */ /* 0x000fc400078e0004 */
[----:B------:R-:W-:Y:S02]  /*c690*/  IMAD.MOV.U32 R17, RZ, RZ, R28 ;  /* 0x000000ffff117224 */ /* 0x000fe400078e001c */
[----:B------:R-:W3:Y:S01]  /*c6a0*/  LDL.LU R28, [R1+0x7f0] ;  /* 0x0007f000011c7983 */ /* 0x000ee20000300800 */
[----:B------:R-:W-:Y:S02]  /*c6b0*/  IMAD.MOV.U32 R12, RZ, RZ, R6 ;  /* 0x000000ffff0c7224 */ /* 0x000fe400078e0006 */
[----:B0-----:R-:W-:Y:S02]  /*c6c0*/  IMAD.MOV.U32 R18, RZ, RZ, R29 ;  /* 0x000000ffff127224 */ /* 0x001fe400078e001d */
[----:B------:R-:W-:Y:S01]  /*c6d0*/  IMAD.MOV.U32 R19, RZ, RZ, R0 ;  /* 0x000000ffff137224 */ /* 0x000fe200078e0000 */
[----:B------:R-:W2:Y:S01]  /*c6e0*/  LDL.LU R29, [R1+0x7ec] ;  /* 0x0007ec00011d7983 */ /* 0x000ea20000300800 */
[----:B------:R-:W-:-:S03]  /*c6f0*/  IMAD.MOV.U32 R8, RZ, RZ, R21 ;  /* 0x000000ffff087224 */ /* 0x000fc600078e0015 */
[----:B------:R-:W2:Y:S04]  /*c700*/  LDL.LU R0, [R1+0x7e8] ;  /* 0x0007e80001007983 */ /* 0x000ea80000300800 */
[----:B------:R-:W2:Y:S04]  /*c710*/  LDL.LU.64 R4, [R1+0xf0] ;  /* 0x0000f00001047983 */ /* 0x000ea80000300a00 */
[----:B------:R0:W-:Y:S04]  /*c720*/  STL [R1+0x71c], R9 ;  /* 0x00071c0901007387 */ /* 0x0001e80000100800 */
[----:B------:R1:W-:Y:S01]  /*c730*/  STL [R1+0x718], R12 ;  /* 0x0007180c01007387 */ /* 0x0003e20000100800 */
[----:B0-----:R-:W-:-:S02]  /*c740*/  IMAD.MOV.U32 R9, RZ, RZ, R20 ;  /* 0x000000ffff097224 */ /* 0x001fc400078e0014 */
[----:B----4-:R-:W-:Y:S01]  /*c750*/  HMMA.16816.F32.BF16 R20, R24, R22, R16 ;  /* 0x000000161814723c */ /* 0x010fe20000041810 */
[----:B------:R-:W4:Y:S04]  /*c760*/  LDL.LU.64 R18, [R1+0x7e0] ;  /* 0x0007e00001127983 */ /* 0x000f280000300a00 */
[----:B------:R-:W4:Y:S04]  /*c770*/  LDL.LU R14, [R1+0x61c] ;  /* 0x00061c00010e7983 */ /* 0x000f280000300800 */
[----:B------:R-:W4:Y:S04]  /*c780*/  LDL.LU R13, [R1+0x614] ;  /* 0x00061400010d7983 */ /* 0x000f280000300800 */
[----:B------:R-:W4:Y:S01]  /*c790*/  LDL.LU R17, [R1+0x60c] ;  /* 0x00060c0001117983 */ /* 0x000f220000300800 */
[----:B------:R-:W-:-:S02]  /*c7a0*/  IMAD.MOV.U32 R10, RZ, RZ, R3 ;  /* 0x000000ffff0a7224 */ /* 0x000fc400078e0003 */
[----:B------:R-:W-:Y:S01]  /*c7b0*/  IMAD.MOV.U32 R11, RZ, RZ, R2 ;  /* 0x000000ffff0b7224 */ /* 0x000fe200078e0002 */
[----:B------:R-:W4:Y:S04]  /*c7c0*/  LDL.LU R16, [R1+0x604] ;  /* 0x0006040001107983 */ /* 0x000f280000300800 */
[----:B------:R-:W4:Y:S04]  /*c7d0*/  LDL.LU R2, [R1+0x5fc] ;  /* 0x0005fc0001027983 */ /* 0x000f280000300800 */
[----:B------:R-:W-:Y:S01]  /*c7e0*/  STL [R1+0x72c], R20 ;  /* 0x00072c1401007387 */ /* 0x000fe20000100800 */
[----:B-1----:R-:W-:-:S03]  /*c7f0*/  IMAD.MOV.U32 R12, RZ, RZ, c[0x0][0x188] ;  /* 0x00006200ff0c7624 */ /* 0x002fc600078e00ff */
[----:B------:R-:W-:Y:S04]  /*c800*/  STL [R1+0x728], R21 ;  /* 0x0007281501007387 */ /* 0x000fe80000100800 */
[----:B------:R-:W-:Y:S04]  /*c810*/  STL [R1+0x724], R22 ;  /* 0x0007241601007387 */ /* 0x000fe80000100800 */
[----:B------:R4:W-:Y:S01]  /*c820*/  STL [R1+0x720], R23 ;  /* 0x0007201701007387 */ /* 0x0009e20000100800 */
[----:B------:R-:W-:-:S04]  /*c830*/  IMAD.SHL.U32 R12, R12, 0x40, RZ ;  /* 0x000000400c0c7824 */ /* 0x000fc800078e00ff */
[----:B------:R-:W-:-:S05]  /*c840*/  IMAD.SHL.U32 R12, R12, 0x2, RZ ;  /* 0x000000020c0c7824 */ /* 0x000fca00078e00ff */
[-C--:B--2---:R-:W-:Y:S02]  /*c850*/  IADD3 R3, P0, R4, R12.reuse, RZ ;  /* 0x0000000c04037210 */ /* 0x084fe40007f1e0ff */
[----:B---3--:R-:W-:Y:S02]  /*c860*/  IADD3 R6, P1, R28, R12, RZ ;  /* 0x0000000c1c067210 */ /* 0x008fe40007f3e0ff */
[----:B------:R-:W-:Y:S01]  /*c870*/  IADD3 R15, R15, 0x1, RZ ;  /* 0x000000010f0f7810 */ /* 0x000fe20007ffe0ff */
[--C-:B------:R-:W-:Y:S01]  /*c880*/  IMAD.X R4, R5, 0x1, R0.reuse, P0 ;  /* 0x0000000105047824 */ /* 0x100fe200000e0600 */
[----:B------:R-:W-:Y:S01]  /*c890*/  STL [R1+0x730], R3 ;  /* 0x0007300301007387 */ /* 0x000fe20000100800 */
[----:B------:R-:W-:-:S03]  /*c8a0*/  IMAD.X R5, R29, 0x1, R0, P1 ;  /* 0x000000011d057824 */ /* 0x000fc600008e0600 */
[----:B------:R-:W-:Y:S04]  /*c8b0*/  STL [R1+0x734], R6 ;  /* 0x0007340601007387 */ /* 0x000fe80000100800 */
[----:B------:R-:W-:Y:S04]  /*c8c0*/  STL [R1+0x738], R4 ;  /* 0x0007380401007387 */ /* 0x000fe80000100800 */
[----:B------:R-:W-:Y:S04]  /*c8d0*/  STL [R1+0x25c], R15 ;  /* 0x00025c0f01007387 */ /* 0x000fe80000100800 */
[----:B------:R0:W-:Y:S04]  /*c8e0*/  STL [R1+0x7d8], R0 ;  /* 0x0007d80001007387 */ /* 0x0001e80000100800 */
[----:B------:R-:W-:Y:S01]  /*c8f0*/  STL [R1+0x73c], R5 ;  /* 0x00073c0501007387 */ /* 0x000fe20000100800 */
[----:B----4-:R-:W-:Y:S01]  /*c900*/  HMMA.16816.F32.BF16 R20, R24, R18, R8 ;  /* 0x000000121814723c */ /* 0x010fe20000041808 */
[----:B------:R-:W-:-:S02]  /*c910*/  IADD3 R14, P5, R14, R12, RZ ;  /* 0x0000000c0e0e7210 */ /* 0x000fc40007fbe0ff */
[-C--:B------:R-:W-:Y:S02]  /*c920*/  IADD3 R13, P6, R13, R12.reuse, RZ ;  /* 0x0000000c0d0d7210 */ /* 0x080fe40007fde0ff */
[-C--:B------:R-:W-:Y:S11]  /*c930*/  IADD3 R17, P1, R17, R12.reuse, RZ ;  /* 0x0000000c11117210 */ /* 0x080ff60007f3e0ff */
[----:B------:R-:W-:Y:S08]  /*c940*/  @!UPT UIADD3 URZ, URZ, URZ, URZ ;  /* 0x0000003f3f3ff290 */ /* 0x000ff0000fffe03f */
[----:B------:R-:W-:Y:S02]  /*c950*/  IMAD.MOV.U32 R10, RZ, RZ, R20 ;  /* 0x000000ffff0a7224 */ /* 0x000fe400078e0014 */
[----:B------:R-:W-:Y:S01]  /*c960*/  IMAD.MOV.U32 R11, RZ, RZ, R21 ;  /* 0x000000ffff0b7224 */ /* 0x000fe200078e0015 */
[----:B------:R-:W-:Y:S01]  /*c970*/  STL.64 [R1+0xd0], R20 ;  /* 0x0000d01401007387 */ /* 0x000fe20000100a00 */
[----:B------:R-:W-:Y:S02]  /*c980*/  IMAD.MOV.U32 R7, RZ, RZ, R22 ;  /* 0x000000ffff077224 */ /* 0x000fe400078e0016 */
[----:B------:R-:W-:Y:S01]  /*c990*/  IMAD.MOV.U32 R18, RZ, RZ, R23 ;  /* 0x000000ffff127224 */ /* 0x000fe200078e0017 */
[----:B------:R-:W-:Y:S04]  /*c9a0*/  STL.64 [R1+0xd8], R22 ;  /* 0x0000d81601007387 */ /* 0x000fe80000100a00 */
[----:B------:R-:W-:Y:S04]  /*c9b0*/  STL [R1+0x74c], R10 ;  /* 0x00074c0a01007387 */ /* 0x000fe80000100800 */
[----:B------:R-:W-:Y:S04]  /*c9c0*/  STL [R1+0x748], R11 ;  /* 0x0007480b01007387 */ /* 0x000fe80000100800 */
[----:B------:R-:W-:Y:S04]  /*c9d0*/  STL [R1+0x744], R7 ;  /* 0x0007440701007387 */ /* 0x000fe80000100800 */
[----:B------:R1:W-:Y:S04]  /*c9e0*/  STL [R1+0x740], R18 ;  /* 0x0007401201007387 */ /* 0x0003e80000100800 */
[----:B------:R-:W-:Y:S04]  /*c9f0*/  STL [R1+0x61c], R14 ;  /* 0x00061c0e01007387 */ /* 0x000fe80000100800 */
[----:B------:R-:W-:Y:S04]  /*ca00*/  STL [R1+0x614], R13 ;  /* 0x0006140d01007387 */ /* 0x000fe80000100800 */
[----:B0-----:R-:W2:Y:S04]  /*ca10*/  LDL.LU R0, [R1+0x5f4] ;  /* 0x0005f40001007983 */ /* 0x001ea80000300800 */
[----:B------:R-:W-:Y:S04]  /*ca20*/  STL [R1+0x60c], R17 ;  /* 0x00060c1101007387 */ /* 0x000fe80000100800 */
[----:B-1----:R-:W3:Y:S01]  /*ca30*/  LDL.LU R18, [R1+0x5e4] ;  /* 0x0005e40001127983 */ /* 0x002ee20000300800 */
[----:B------:R-:W-:-:S02]  /*ca40*/  IADD3 R16, P2, R16, R12, RZ ;  /* 0x0000000c10107210 */ /* 0x000fc40007f5e0ff */
[----:B------:R-:W-:-:S03]  /*ca50*/  IADD3 R2, P3, R2, R12, RZ ;  /* 0x0000000c02027210 */ /* 0x000fc60007f7e0ff */
[----:B------:R-:W-:Y:S04]  /*ca60*/  STL [R1+0x604], R16 ;  /* 0x0006041001007387 */ /* 0x000fe80000100800 */
[----:B---3--:R0:W-:Y:S04]  /*ca70*/  STL [R1+0x7cc], R18 ;  /* 0x0007cc1201007387 */ /* 0x0081e80000100800 */
[----:B------:R-:W-:Y:S04]  /*ca80*/  STL [R1+0x5fc], R2 ;  /* 0x0005fc0201007387 */ /* 0x000fe80000100800 */
[----:B0-----:R-:W3:Y:S04]  /*ca90*/  LDL.LU R18, [R1+0x610] ;  /* 0x0006100001127983 */ /* 0x001ee80000300800 */
[----:B---3--:R0:W-:Y:S04]  /*caa0*/  STL [R1+0x7d0], R18 ;  /* 0x0007d01201007387 */ /* 0x0081e80000100800 */
[----:B0-----:R-:W3:Y:S01]  /*cab0*/  LDL.LU R18, [R1+0x5ec] ;  /* 0x0005ec0001127983 */ /* 0x001ee20000300800 */
[----:B------:R-:W-:-:S02]  /*cac0*/  ISETP.NE.U32.AND P0, PT, R15, UR5, PT ;  /* 0x000000050f007c0c */ /* 0x000fc4000bf05070 */
[----:B--2---:R-:W-:Y:S01]  /*cad0*/  IADD3 R0, P4, R0, R12, RZ ;  /* 0x0000000c00007210 */ /* 0x004fe20007f9e0ff */
[----:B---3--:R0:W-:Y:S04]  /*cae0*/  STL [R1+0x7d4], R18 ;  /* 0x0007d41201007387 */ /* 0x0081e80000100800 */
[----:B0-----:R-:W2:Y:S04]  /*caf0*/  LDL.LU R18, [R1+0x618] ;  /* 0x0006180001127983 */ /* 0x001ea80000300800 */
[----:B------:R-:W3:Y:S04]  /*cb00*/  LDL.LU R7, [R1+0x608] ;  /* 0x0006080001077983 */ /* 0x000ee80000300800 */
[----:B------:R-:W4:Y:S04]  /*cb10*/  LDL.LU R11, [R1+0x5dc] ;  /* 0x0005dc00010b7983 */ /* 0x000f280000300800 */
        /* <DEDUP_REMOVED lines=24> */
[----:B------:R0:W-:Y:S04]  /*cca0*/  STL [R1+0x5f4], R0 ;  /* 0x0005f40001007387 */ /* 0x0001e80000100800 */
[----:B0-----:R-:W2:Y:S02]  /*ccb0*/  LDL.LU R0, [R1+0x7d8] ;  /* 0x0007d80001007983 */ /* 0x001ea40000300800 */
[----:B--2---:R-:W-:-:S05]  /*ccc0*/  IMAD.X R18, R18, 0x1, R0, P5 ;  /* 0x0000000112127824 */ /* 0x004fca00028e0600 */
[----:B------:R0:W-:Y:S04]  /*ccd0*/  STL [R1+0x618], R18 ;  /* 0x0006181201007387 */ /* 0x0001e80000100800 */
[----:B0-----:R-:W2:Y:S02]  /*cce0*/  LDL.LU R18, [R1+0x7d4] ;  /* 0x0007d40001127983 */ /* 0x001ea40000300800 */
[----:B--2---:R-:W-:-:S05]  /*ccf0*/  IADD3 R18, P5, R18, R12, RZ ;  /* 0x0000000c12127210 */ /* 0x004fca0007fbe0ff */
[----:B------:R0:W-:Y:S04]  /*cd00*/  STL [R1+0x5ec], R18 ;  /* 0x0005ec1201007387 */ /* 0x0001e80000100800 */
[----:B0-----:R-:W2:Y:S02]  /*cd10*/  LDL.LU R18, [R1+0x7d0] ;  /* 0x0007d00001127983 */ /* 0x001ea40000300800 */
[----:B--2---:R-:W-:-:S05]  /*cd20*/  IMAD.X R18, R18, 0x1, R0, P6 ;  /* 0x0000000112127824 */ /* 0x004fca00030e0600 */
[----:B------:R0:W-:Y:S04]  /*cd30*/  STL [R1+0x610], R18 ;  /* 0x0006101201007387 */ /* 0x0001e80000100800 */
[----:B0-----:R-:W2:Y:S01]  /*cd40*/  LDL.LU R18, [R1+0x7cc] ;  /* 0x0007cc0001127983 */ /* 0x001ea20000300800 */
[--C-:B---3--:R-:W-:Y:S01]  /*cd50*/  IMAD.X R7, R7, 0x1, R0.reuse, P1 ;  /* 0x0000000107077824 */ /* 0x108fe200008e0600 */
[-C--:B----4-:R-:W-:Y:S01]  /*cd60*/  IADD3 R11, P1, R11, R12.reuse, RZ ;  /* 0x0000000c0b0b7210 */ /* 0x090fe20007f3e0ff */
[--C-:B------:R-:W-:Y:S01]  /*cd70*/  IMAD.X R10, R10, 0x1, R0.reuse, P2 ;  /* 0x000000010a0a7824 */ /* 0x100fe200010e0600 */
[-C--:B------:R-:W-:Y:S01]  /*cd80*/  IADD3 R24, P2, R24, R12.reuse, RZ ;  /* 0x0000000c18187210 */ /* 0x080fe20007f5e0ff */
        /* <DEDUP_REMOVED lines=16> */
[----:B------:R-:W-:Y:S01]  /*ce90*/  IMAD.X R16, R16, 0x1, R0, P1 ;  /* 0x0000000110107824 */ /* 0x000fe200008e0600 */
[----:B------:R-:W-:-:S02]  /*cea0*/  IADD3 R2, P1, R2, R12, RZ ;  /* 0x0000000c02027210 */ /* 0x000fc40007f3e0ff */
[----:B--2---:R-:W-:-:S05]  /*ceb0*/  IADD3 R18, P6, R18, R12, RZ ;  /* 0x0000000c12127210 */ /* 0x004fca0007fde0ff */
[----:B------:R-:W-:Y:S04]  /*cec0*/  STL [R1+0x5e4], R18 ;  /* 0x0005e41201007387 */ /* 0x000fe80000100800 */
[----:B------:R-:W-:Y:S04]  /*ced0*/  STL [R1+0x608], R7 ;  /* 0x0006080701007387 */ /* 0x000fe80000100800 */
[----:B------:R-:W-:Y:S01]  /*cee0*/  STL [R1+0x5dc], R11 ;  /* 0x0005dc0b01007387 */ /* 0x000fe20000100800 */
[----:B------:R-:W-:-:S03]  /*cef0*/  IMAD.X R29, R29, 0x1, R0, P6 ;  /* 0x000000011d1d7824 */ /* 0x000fc600030e0600 */
[----:B------:R-:W-:Y:S01]  /*cf00*/  STL [R1+0x600], R10 ;  /* 0x0006000a01007387 */ /* 0x000fe20000100800 */
[----:B------:R-:W-:-:S03]  /*cf10*/  IADD3 R4, P6, R4, R12, RZ ;  /* 0x0000000c04047210 */ /* 0x000fc60007fde0ff */
        /* <DEDUP_REMOVED lines=11> */
[----:B------:R-:W-:-:S03]  /*cfd0*/  IMAD.X R13, R13, 0x1, R0, P6 ;  /* 0x000000010d0d7824 */ /* 0x000fc600030e0600 */
[----:B------:R-:W-:Y:S04]  /*cfe0*/  STL [R1+0x5d0], R23 ;  /* 0x0005d01701007387 */ /* 0x000fe80000100800 */
        /* <DEDUP_REMOVED lines=9> */
[----:B------:R0:W-:Y:S04]  /*d080*/  STL [R1+0x7c8], R12 ;  /* 0x0007c80c01007387 */ /* 0x0001e80000100800 */
[----:B------:R-:W-:Y:S04]  /*d090*/  STL [R1+0x584], R17 ;  /* 0x0005841101007387 */ /* 0x000fe80000100800 */
[----:B0-----:R-:W2:Y:S04]  /*d0a0*/  LDL.LU R12, [R1+0x5a0] ;  /* 0x0005a000010c7983 */ /* 0x001ea80000300800 */
[----:B------:R-:W-:Y:S04]  /*d0b0*/  STL [R1+0x5a8], R16 ;  /* 0x0005a81001007387 */ /* 0x000fe80000100800 */
[----:B------:R-:W3:Y:S04]  /*d0c0*/  LDL.LU R18, [R1+0x590] ;  /* 0x0005900001127983 */ /* 0x000ee80000300800 */
[----:B------:R-:W-:Y:S04]  /*d0d0*/  STL [R1+0x57c], R2 ;  /* 0x00057c0201007387 */ /* 0x000fe80000100800 */
[----:B---3--:R0:W-:Y:S04]  /*d0e0*/  STL [R1+0x7bc], R18 ;  /* 0x0007bc1201007387 */ /* 0x0081e80000100800 */
[----:B0-----:R-:W3:Y:S04]  /*d0f0*/  LDL.LU R18, [R1+0x56c] ;  /* 0x00056c0001127983 */ /* 0x001ee80000300800 */
[----:B---3--:R0:W-:Y:S04]  /*d100*/  STL [R1+0x7c0], R18 ;  /* 0x0007c01201007387 */ /* 0x0081e80000100800 */
[----:B0-----:R-:W3:Y:S01]  /*d110*/  LDL.LU R18, [R1+0x598] ;  /* 0x0005980001127983 */ /* 0x001ee20000300800 */
[----:B--2---:R-:W-:-:S03]  /*d120*/  IMAD.X R12, R12, 0x1, R0, P2 ;  /* 0x000000010c0c7824 */ /* 0x004fc600010e0600 */
        /* <DEDUP_REMOVED lines=30> */
[----:B--2---:R-:W-:-:S05]  /*d310*/  IADD3 R18, P2, R18, R12, RZ ;  /* 0x0000000c12127210 */ /* 0x004fca0007f5e0ff */
[----:B------:R0:W-:Y:S04]  /*d320*/  STL [R1+0x574], R18 ;  /* 0x0005741201007387 */ /* 0x0001e80000100800 */
[----:B0-----:R-:W2:Y:S02]  /*d330*/  LDL.LU R18, [R1+0x7c4] ;  /* 0x0007c40001127983 */ /* 0x001ea40000300800 */
[----:B--2---:R-:W-:-:S05]  /*d340*/  IMAD.X R18, R18, 0x1, R0, P3 ;  /* 0x0000000112127824 */ /* 0x004fca00018e0600 */
[----:B------:R0:W-:Y:S04]  /*d350*/  STL [R1+0x598], R18 ;  /* 0x0005981201007387 */ /* 0x0001e80000100800 */
[----:B0-----:R-:W2:Y:S02]  /*d360*/  LDL.LU R18, [R1+0x7c0] ;  /* 0x0007c00001127983 */ /* 0x001ea40000300800 */
[----:B--2---:R-:W-:-:S05]  /*d370*/  IADD3 R18, P3, R18, R12, RZ ;  /* 0x0000000c12127210 */ /* 0x004fca0007f7e0ff */
[----:B------:R0:W-:Y:S04]  /*d380*/  STL [R1+0x56c], R18 ;  /* 0x00056c1201007387 */ /* 0x0001e80000100800 */
[----:B0-----:R-:W2:Y:S01]  /*d390*/  LDL.LU R18, [R1+0x7bc] ;  /* 0x0007bc0001127983 */ /* 0x001ea20000300800 */
[--C-:B----4-:R-:W-:Y:S01]  /*d3a0*/  IMAD.X R11, R11, 0x1, R0.reuse, P5 ;  /* 0x000000010b0b7824 */ /* 0x110fe200028e0600 */
        /* <DEDUP_REMOVED lines=18> */
[----:B------:R-:W-:Y:S01]  /*d4d0*/  IADD3 R13, P3, R13, R12, RZ ;  /* 0x0000000c0d0d7210 */ /* 0x000fe20007f7e0ff */
[----:B------:R-:W-:-:S02]  /*d4e0*/  IMAD.X R2, R2, 0x1, R0, P5 ;  /* 0x0000000102027824 */ /* 0x000fc400028e0600 */
[----:B--2---:R-:W-:Y:S01]  /*d4f0*/  IMAD.X R18, R18, 0x1, R0, P4 ;  /* 0x0000000112127824 */ /* 0x004fe200020e0600 */
[----:B---3--:R-:W-:-:S04]  /*d500*/  IADD3 R7, P4, R7, R12, RZ ;  /* 0x0000000c07077210 */ /* 0x008fc80007f9e0ff */
[----:B------:R-:W-:Y:S04]  /*d510*/  STL [R1+0x590], R18 ;  /* 0x0005901201007387 */ /* 0x000fe80000100800 */
        /* <DEDUP_REMOVED lines=37> */
[----:B--2---:R-:W-:-:S03]  /*d770*/  IADD3 R0, P5, R0, R12, RZ ;  /* 0x0000000c00007210 */ /* 0x004fc60007fbe0ff */
        /* <DEDUP_REMOVED lines=62> */
[----:B------:R-:W-:Y:S01]  /*db60*/  STL [R1+0x4ec], R18 ;  /* 0x0004ec1201007387 */ /* 0x000fe20000100800 */
[----:B------:R-:W-:Y:S02]  /*db70*/  STL [R1+0x510], R7 ;  /* 0x0005100701007387 */ /* 0x000fe40000100800 */
[----:B------:R-:W-:Y:S02]  /*db80*/  STL [R1+0x4e4], R11 ;  /* 0x0004e40b01007387 */ /* 0x000fe40000100800 */
[----:B------:R-:W-:Y:S01]  /*db90*/  STL [R1+0x508], R10 ;  /* 0x0005080a01007387 */ /* 0x000fe20000100800 */
[----:B------:R-:W-:Y:S01]  /*dba0*/  STL [R1+0x4dc], R24 ;  /* 0x0004dc1801007387 */ /* 0x000fe20000100800 */
[----:B------:R-:W-:Y:S02]  /*dbb0*/  STL [R1+0x500], R25 ;  /* 0x0005001901007387 */ /* 0x000fe40000100800 */
[----:B------:R-:W-:Y:S02]  /*dbc0*/  STL [R1+0x4d4], R26 ;  /* 0x0004d41a01007387 */ /* 0x000fe40000100800 */
[--C-:B------:R-:W-:Y:S01]  /*dbd0*/  IMAD.X R29, R29, 0x1, R0.reuse, P1 ;  /* 0x000000011d1d7824 */ /* 0x100fe200008e0600 */
[----:B------:R-:W-:Y:S01]  /*dbe0*/  STL [R1+0x4f8], R27 ;  /* 0x0004f81b01007387 */ /* 0x000fe20000100800 */
[----:B------:R-:W-:Y:S01]  /*dbf0*/  IADD3 R4, P1, R4, R12, RZ ;  /* 0x0000000c04047210 */ /* 0x000fe20007f3e0ff */
[----:B------:R-:W-:Y:S02]  /*dc00*/  STL [R1+0x4cc], R19 ;  /* 0x0004cc1301007387 */ /* 0x000fe40000100800 */
[----:B------:R-:W-:Y:S01]  /*dc10*/  STL [R1+0x4f0], R5 ;  /* 0x0004f00501007387 */ /* 0x000fe20000100800 */
[----:B------:R-:W-:Y:S01]  /*dc20*/  STL [R1+0x4c4], R28 ;  /* 0x0004c41c01007387 */ /* 0x000fe20000100800 */
[----:B------:R-:W-:Y:S02]  /*dc30*/  STL [R1+0x4e8], R29 ;  /* 0x0004e81d01007387 */ /* 0x000fe40000100800 */
[----:B------:R-:W-:Y:S02]  /*dc40*/  STL [R1+0x4bc], R4 ;  /* 0x0004bc0401007387 */ /* 0x000fe40000100800 */
[----:B------:R-:W-:Y:S01]  /*dc50*/  STL [R1+0x4e0], R6 ;  /* 0x0004e00601007387 */ /* 0x000fe20000100800 */
[----:B------:R-:W-:Y:S01]  /*dc60*/  STL [R1+0x4b4], R3 ;  /* 0x0004b40301007387 */ /* 0x000fe20000100800 */
[----:B------:R-:W-:Y:S02]  /*dc70*/  STL [R1+0x4d8], R23 ;  /* 0x0004d81701007387 */ /* 0x000fe40000100800 */
[----:B------:R-:W-:Y:S02]  /*dc80*/  STL [R1+0x4ac], R22 ;  /* 0x0004ac1601007387 */ /* 0x000fe40000100800 */
[----:B------:R-:W-:Y:S01]  /*dc90*/  STL [R1+0x4d0], R21 ;  /* 0x0004d01501007387 */ /* 0x000fe20000100800 */
[----:B------:R-:W-:Y:S01]  /*dca0*/  STL [R1+0x4a4], R20 ;  /* 0x0004a41401007387 */ /* 0x000fe20000100800 */
[----:B------:R-:W-:-:S02]  /*dcb0*/  IMAD.X R13, R13, 0x1, R0, P1 ;  /* 0x000000010d0d7824 */ /* 0x000fc400008e0600 */
[----:B------:R-:W-:Y:S02]  /*dcc0*/  STL [R1+0x4c8], R9 ;  /* 0x0004c80901007387 */ /* 0x000fe40000100800 */
[----:B------:R-:W-:Y:S01]  /*dcd0*/  STL [R1+0x49c], R8 ;  /* 0x00049c0801007387 */ /* 0x000fe20000100800 */
[----:B------:R-:W-:Y:S01]  /*dce0*/  IADD3 R17, P1, R17, R12, RZ ;  /* 0x0000000c11117210 */ /* 0x000fe20007f3e0ff */
[----:B------:R-:W-:Y:S01]  /*dcf0*/  STL [R1+0x4c0], R15 ;  /* 0x0004c00f01007387 */ /* 0x000fe20000100800 */
[----:B------:R-:W-:Y:S02]  /*dd00*/  STL [R1+0x494], R14 ;  /* 0x0004940e01007387 */ /* 0x000fe40000100800 */
[----:B------:R-:W-:Y:S02]  /*dd10*/  STL [R1+0x4b8], R13 ;  /* 0x0004b80d01007387 */ /* 0x000fe40000100800 */
[----:B------:R0:W-:Y:S01]  /*dd20*/  STL [R1+0x7a8], R12 ;  /* 0x0007a80c01007387 */ /* 0x0001e20000100800 */
[----:B------:R-:W-:Y:S04]  /*dd30*/  STL [R1+0x48c], R17 ;  /* 0x00048c1101007387 */ /* 0x000fe80000100800 */
[----:B0-----:R-:W2:Y:S01]  /*dd40*/  LDL.LU R12, [R1+0x4a8] ;  /* 0x0004a800010c7983 */ /* 0x001ea20000300800 */
[----:B------:R-:W-:Y:S02]  /*dd50*/  STL [R1+0x4b0], R16 ;  /* 0x0004b01001007387 */ /* 0x000fe40000100800 */
[----:B------:R-:W3:Y:S02]  /*dd60*/  LDL.LU R18, [R1+0x498] ;  /* 0x0004980001127983 */ /* 0x000ee40000300800 */
[----:B------:R-:W-:Y:S01]  /*dd70*/  STL [R1+0x484], R2 ;  /* 0x0004840201007387 */ /* 0x000fe20000100800 */
[----:B---3--:R0:W-:Y:S04]  /*dd80*/  STL [R1+0x79c], R18 ;  /* 0x00079c1201007387 */ /* 0x0081e80000100800 */
[----:B0-----:R-:W3:Y:S04]  /*dd90*/  LDL.LU R18, [R1+0x474] ;  /* 0x0004740001127983 */ /* 0x001ee80000300800 */
[----:B---3--:R0:W-:Y:S04]  /*dda0*/  STL [R1+0x7a0], R18 ;  /* 0x0007a01201007387 */ /* 0x0081e80000100800 */
[----:B0-----:R-:W3:Y:S01]  /*ddb0*/  LDL.LU R18, [R1+0x4a0] ;  /* 0x0004a00001127983 */ /* 0x001ee20000300800 */
[----:B--2---:R-:W-:-:S03]  /*ddc0*/  IMAD.X R12, R12, 0x1, R0, P3 ;  /* 0x000000010c0c7824 */ /* 0x004fc600018e0600 */
[----:B---3--:R0:W-:Y:S04]  /*ddd0*/  STL [R1+0x7a4], R18 ;  /* 0x0007a41201007387 */ /* 0x0081e80000100800 */
[----:B0-----:R-:W2:Y:S01]  /*dde0*/  LDL.LU R18, [R1+0x47c] ;  /* 0x00047c0001127983 */ /* 0x001ea20000300800 */
[----:B------:R-:W3:Y:S02]  /*ddf0*/  LDL.LU R7, [R1+0x46c] ;  /* 0x00046c0001077983 */ /* 0x000ee40000300800 */
[----:B------:R-:W4:Y:S02]  /*de00*/  LDL.LU R11, [R1+0x490] ;  /* 0x00049000010b7983 */ /* 0x000f240000300800 */
[----:B------:R-:W2:Y:S01]  /*de10*/  LDL.LU R10, [R1+0x464] ;  /* 0x00046400010a7983 */ /* 0x000ea20000300800 */
[----:B------:R-:W2:Y:S01]  /*de20*/  LDL.LU R24, [R1+0x488] ;  /* 0x0004880001187983 */ /* 0x000ea20000300800 */
[----:B------:R-:W2:Y:S02]  /*de30*/  LDL.LU R25, [R1+0x45c] ;  /* 0x00045c0001197983 */ /* 0x000ea40000300800 */
[----:B------:R-:W2:Y:S02]  /*de40*/  LDL.LU R26, [R1+0x480] ;  /* 0x00048000011a7983 */ /* 0x000ea40000300800 */
        /* <DEDUP_REMOVED lines=20> */
[----:B------:R0:W-:Y:S02]  /*df90*/  STL [R1+0x4a8], R12 ;  /* 0x0004a80c01007387 */ /* 0x0001e40000100800 */
        /* <DEDUP_REMOVED lines=33> */
[----:B------:R-:W-:Y:S01]  /*e1b0*/  STL [R1+0x498], R18 ;  /* 0x0004981201007387 */ /* 0x000fe20000100800 */
[----:B------:R-:W-:Y:S02]  /*e1c0*/  STL [R1+0x46c], R7 ;  /* 0x00046c0701007387 */ /* 0x000fe40000100800 */
[----:B------:R-:W-:Y:S02]  /*e1d0*/  STL [R1+0x490], R11 ;  /* 0x0004900b01007387 */ /* 0x000fe40000100800 */
[----:B------:R-:W-:Y:S01]  /*e1e0*/  STL [R1+0x464], R10 ;  /* 0x0004640a01007387 */ /* 0x000fe20000100800 */
[----:B------:R-:W-:Y:S01]  /*e1f0*/  STL [R1+0x488], R24 ;  /* 0x0004881801007387 */ /* 0x000fe20000100800 */
[----:B------:R-:W-:Y:S02]  /*e200*/  STL [R1+0x45c], R25 ;  /* 0x00045c1901007387 */ /* 0x000fe40000100800 */
        /* <DEDUP_REMOVED lines=17> */
[----:B------:R-:W-:-:S02]  /*e320*/  IMAD.X R17, R17, 0x1, R0, P5 ;  /* 0x0000000111117824 */ /* 0x000fc400028e0600 */
[----:B------:R-:W-:Y:S01]  /*e330*/  STL [R1+0x41c], R15 ;  /* 0x00041c0f01007387 */ /* 0x000fe20000100800 */
[-C--:B------:R-:W-:Y:S01]  /*e340*/  IADD3 R16, P5, R16, R12.reuse, RZ ;  /* 0x0000000c10107210 */ /* 0x080fe20007fbe0ff */
[----:B------:R-:W-:Y:S01]  /*e350*/  STL [R1+0x440], R14 ;  /* 0x0004400e01007387 */ /* 0x000fe20000100800 */
[----:B------:R-:W-:Y:S02]  /*e360*/  STL [R1+0x414], R13 ;  /* 0x0004140d01007387 */ /* 0x000fe40000100800 */
[----:B------:R0:W-:Y:S02]  /*e370*/  STL [R1+0x798], R0 ;  /* 0x0007980001007387 */ /* 0x0001e40000100800 */
[----:B------:R-:W-:Y:S01]  /*e380*/  STL [R1+0x438], R17 ;  /* 0x0004381101007387 */ /* 0x000fe20000100800 */
        /* <DEDUP_REMOVED lines=8> */
[----:B--2---:R-:W-:-:S03]  /*e410*/  IADD3 R0, P6, R0, R12, RZ ;  /* 0x0000000c00007210 */ /* 0x004fc60007fde0ff */
        /* <DEDUP_REMOVED lines=358> */
[--C-:B------:R-:W-:Y:S01]  /*fa80*/  IMAD.X R8, R8, 0x1, R0.reuse, P5 ;  /* 0x0000000108087824 */ /* 0x100fe200028e0600 */
[----:B------:R-:W-:Y:S01]  /*fa90*/  IADD3 R15, P5, R15, UR10, RZ ;  /* 0x0000000a0f0f7c10 */ /* 0x000fe2000ffbe0ff */
[--C-:B------:R-:W-:Y:S01]  /*faa0*/  IMAD.X R14, R14, 0x1, R0.reuse, P6 ;  /* 0x000000010e0e7824 */ /* 0x100fe200030e0600 */
[----:B------:R-:W-:Y:S01]  /*fab0*/  IADD3 R13, P6, R13, UR10, RZ ;  /* 0x0000000a0d0d7c10 */ /* 0x000fe2000ffde0ff */
        /* <DEDUP_REMOVED lines=28> */
[----:B------:R-:W-:Y:S01]  /*fc80*/  IADD3 R16, P1, R16, UR10, RZ ;  /* 0x0000000a10107c10 */ /* 0x000fe2000ff3e0ff */
        /* <DEDUP_REMOVED lines=9> */
[----:B0-----:R-:W3:Y:S01]  /*fd20*/  LDL.LU R10, [R1+0x6b0] ;  /* 0x0006b000010a7983 */ /* 0x001ee20000300800 */
[----:B--2---:R-:W-:-:S03]  /*fd30*/  IADD3 R0, P2, R0, UR10, RZ ;  /* 0x0000000a00007c10 */ /* 0x004fc6000ff5e0ff */
        /* <DEDUP_REMOVED lines=29> */
[----:B------:R0:W-:Y:S04]  /*ff10*/  STL [R1+0x6b8], R0 ;  /* 0x0006b80001007387 */ /* 0x0001e80000100800 */
[----:B0-----:R-:W2:Y:S02]  /*ff20*/  LDL.LU R0, [R1+0x758] ;  /* 0x0007580001007983 */ /* 0x001ea40000300800 */
[----:B--2---:R-:W-:-:S05]  /*ff30*/  IMAD.X R10, R10, 0x1, R0, P3 ;  /* 0x000000010a0a7824 */ /* 0x004fca00018e0600 */
[----:B------:R0:W-:Y:S04]  /*ff40*/  STL [R1+0x664], R10 ;  /* 0x0006640a01007387 */ /* 0x0001e80000100800 */
[----:B0-----:R-:W2:Y:S02]  /*ff50*/  LDL.LU R10, [R1+0x754] ;  /* 0x00075400010a7983 */ /* 0x001ea40000300800 */
[----:B--2---:R-:W-:-:S05]  /*ff60*/  IADD3 R10, P3, R10, UR10, RZ ;  /* 0x0000000a0a0a7c10 */ /* 0x004fca000ff7e0ff */
[----:B------:R0:W-:Y:S04]  /*ff70*/  STL [R1+0x6b0], R10 ;  /* 0x0006b00a01007387 */ /* 0x0001e80000100800 */
[----:B0-----:R-:W2:Y:S01]  /*ff80*/  LDL.LU R10, [R1+0x750] ;  /* 0x00075000010a7983 */ /* 0x001ea20000300800 */
[----:B----4-:R-:W-:Y:S01]  /*ff90*/  IADD3.X R7, R7, UR6, RZ, P5, !PT ;  /* 0x0000000607077c10 */ /* 0x010fe2000affe4ff */
[----:B------:R-:W-:Y:S01]  /*ffa0*/  IADD3 R18, P5, R18, UR10, RZ ;  /* 0x0000000a12127c10 */ /* 0x000fe2000ffbe0ff */
[----:B------:R-:W-:Y:S01]  /*ffb0*/  IADD3.X R5, R5, UR6, RZ, P6, !PT ;  /* 0x0000000605057c10 */ /* 0x000fe2000b7fe4ff */
[----:B------:R-:W-:Y:S01]  /*ffc0*/  IADD3 R4, P6, R4, UR10, RZ ;  /* 0x0000000a04047c10 */ /* 0x000fe2000ffde0ff */
[----:B------:R-:W-:Y:S01]  /*ffd0*/  IADD3.X R6, R6, UR6, RZ, P1, !PT ;  /* 0x0000000606067c10 */ /* 0x000fe20008ffe4ff */
[----:B------:R-:W-:Y:S01]  /*ffe0*/  IADD3 R3, P1, R3, UR10, RZ ;  /* 0x0000000a03037c10 */ /* 0x000fe2000ff3e0ff */
[----:B------:R-:W-:Y:S01]  /*fff0*/  IADD3.X R20, R20, UR6, RZ, P2, !PT ;  /* 0x0000000614147c10 */ /* 0x000fe200097fe4ff */
[----:B------:R-:W-:Y:S01]  /*10000*/  IADD3 R21, P2, R21, UR10, RZ ;  /* 0x0000000a15157c10 */ /* 0x000fe2000ff5e0ff */
[----:B------:R-:W-:Y:S01]  /*10010*/  IADD3.X R22, R22, UR6, RZ, P3, !PT ;  /* 0x0000000616167c10 */ /* 0x000fe20009ffe4ff */
[----:B--2---:R-:W-:Y:S01]  /*10020*/  IMAD.X R10, R10, 0x1, R0, P4 ;  /* 0x000000010a0a7824 */ /* 0x004fe200020e0600 */
[----:B---3--:R-:W-:-:S04]  /*10030*/  IADD3 R11, P4, R11, UR10, RZ ;  /* 0x0000000a0b0b7c10 */ /* 0x008fc8000ff9e0ff */
[----:B------:R0:W-:Y:S04]  /*10040*/  STL [R1+0x66c], R10 ;  /* 0x00066c0a01007387 */ /* 0x0001e80000100800 */
[----:B0-----:R0:W5:Y:S01]  /*10050*/  LDL.LU R10, [R1+0x74c] ;  /* 0x00074c00010a7983 */ /* 0x0011620000300800 */
[----:B------:R1:W-:Y:S03]  /*10060*/  STL [R1+0x6a8], R11 ;  /* 0x0006a80b01007387 */ /* 0x0003e60000100800 */
[----:B-1----:R0:W5:Y:S01]  /*10070*/  LDL.LU R11, [R1+0x748] ;  /* 0x00074800010b7983 */ /* 0x0021620000300800 */
[----:B------:R1:W-:Y:S03]  /*10080*/  STL [R1+0x69c], R7 ;  /* 0x00069c0701007387 */ /* 0x0003e60000100800 */
[----:B-1----:R0:W5:Y:S01]  /*10090*/  LDL.LU R7, [R1+0x744] ;  /* 0x0007440001077983 */ /* 0x0021620000300800 */
[----:B------:R1:W-:Y:S03]  /*100a0*/  STL [R1+0x698], R18 ;  /* 0x0006981201007387 */ /* 0x0003e60000100800 */
[----:B-1----:R0:W5:Y:S01]  /*100b0*/  LDL.LU R18, [R1+0x740] ;  /* 0x0007400001127983 */ /* 0x0021620000300800 */
[----:B------:R1:W-:Y:S03]  /*100c0*/  STL [R1+0x6c4], R5 ;  /* 0x0006c40501007387 */ /* 0x0003e60000100800 */
[----:B-1----:R-:W2:Y:S01]  /*100d0*/  LDL.LU R5, [R1+0x73c] ;  /* 0x00073c0001057983 */ /* 0x002ea20000300800 */
[----:B------:R1:W-:Y:S03]  /*100e0*/  STL [R1+0x690], R4 ;  /* 0x0006900401007387 */ /* 0x0003e60000100800 */
[----:B-1----:R-:W3:Y:S01]  /*100f0*/  LDL.LU R4, [R1+0x738] ;  /* 0x0007380001047983 */ /* 0x002ee20000300800 */
[----:B------:R1:W-:Y:S03]  /*10100*/  STL [R1+0x6bc], R6 ;  /* 0x0006bc0601007387 */ /* 0x0003e60000100800 */
[----:B-1----:R-:W4:Y:S01]  /*10110*/  LDL.LU R6, [R1+0x734] ;  /* 0x0007340001067983 */ /* 0x002f220000300800 */
[----:B------:R1:W-:Y:S03]  /*10120*/  STL [R1+0x688], R3 ;  /* 0x0006880301007387 */ /* 0x0003e60000100800 */
[----:B-1----:R-:W2:Y:S01]  /*10130*/  LDL.LU R3, [R1+0x730] ;  /* 0x0007300001037983 */ /* 0x002ea20000300800 */
[----:B------:R1:W-:Y:S01]  /*10140*/  STL [R1+0x6b4], R20 ;  /* 0x0006b41401007387 */ /* 0x0003e20000100800 */
[----:B------:R-:W-:-:S02]  /*10150*/  IADD3 R23, P3, R23, UR10, RZ ;  /* 0x0000000a17177c10 */ /* 0x000fc4000ff7e0ff */
[----:B------:R-:W-:Y:S01]  /*10160*/  IADD3.X R9, R9, UR6, RZ, P4, !PT ;  /* 0x0000000609097c10 */ /* 0x000fe2000a7fe4ff */
[----:B------:R-:W-:Y:S01]  /*10170*/  IADD3 R12, P4, R12, UR10, RZ ;  /* 0x0000000a0c0c7c10 */ /* 0x000fe2000ff9e0ff */
[----:B------:R-:W-:Y:S01]  /*10180*/  IADD3.X R8, R8, UR6, RZ, P5, !PT ;  /* 0x0000000608087c10 */ /* 0x000fe2000affe4ff */
[----:B-1----:R0:W5:Y:S01]  /*10190*/  LDL.LU R20, [R1+0x72c] ;  /* 0x00072c0001147983 */ /* 0x0021620000300800 */
[----:B------:R1:W-:Y:S01]  /*101a0*/  STL [R1+0x680], R21 ;  /* 0x0006801501007387 */ /* 0x0003e20000100800 */
[----:B------:R-:W-:Y:S02]  /*101b0*/  IADD3 R15, P5, R15, UR10, RZ ;  /* 0x0000000a0f0f7c10 */ /* 0x000fe4000ffbe0ff */
[----:B------:R-:W-:Y:S01]  /*101c0*/  IADD3.X R14, R14, UR6, RZ, P6, !PT ;  /* 0x000000060e0e7c10 */ /* 0x000fe2000b7fe4ff */
[----:B-1----:R0:W5:Y:S01]  /*101d0*/  LDL.LU R21, [R1+0x728] ;  /* 0x0007280001157983 */ /* 0x0021620000300800 */
[----:B------:R1:W-:Y:S01]  /*101e0*/  STL [R1+0x6ac], R22 ;  /* 0x0006ac1601007387 */ /* 0x0003e20000100800 */
[----:B------:R-:W-:-:S02]  /*101f0*/  IADD3 R17, P6, R17, UR10, RZ ;  /* 0x0000000a11117c10 */ /* 0x000fc4000ffde0ff */
[----:B-1----:R0:W5:Y:S01]  /*10200*/  LDL.LU R22, [R1+0x724] ;  /* 0x0007240001167983 */ /* 0x0021620000300800 */
[----:B------:R1:W-:Y:S01]  /*10210*/  STL [R1+0x678], R23 ;  /* 0x0006781701007387 */ /* 0x0003e20000100800 */
[----:B------:R-:W-:Y:S02]  /*10220*/  IADD3.X R13, R13, UR6, RZ, P1, !PT ;  /* 0x000000060d0d7c10 */ /* 0x000fe40008ffe4ff */
[----:B-1----:R0:W5:Y:S01]  /*10230*/  LDL.LU R23, [R1+0x720] ;  /* 0x0007200001177983 */ /* 0x0021620000300800 */
[----:B------:R1:W-:Y:S01]  /*10240*/  STL [R1+0x6a4], R9 ;  /* 0x0006a40901007387 */ /* 0x0003e20000100800 */
[----:B------:R-:W-:Y:S02]  /*10250*/  IADD3 R16, P1, R16, UR10, RZ ;  /* 0x0000000a10107c10 */ /* 0x000fe4000ff3e0ff */
[----:B-1----:R0:W5:Y:S01]  /*10260*/  LDL.LU R9, [R1+0x71c] ;  /* 0x00071c0001097983 */ /* 0x0021620000300800 */
[----:B------:R1:W-:Y:S01]  /*10270*/  STL [R1+0x658], R12 ;  /* 0x0006580c01007387 */ /* 0x0003e20000100800 */
[----:B------:R-:W-:-:S02]  /*10280*/  IADD3.X R2, R2, UR6, RZ, P2, !PT ;  /* 0x0000000602027c10 */ /* 0x000fc400097fe4ff */
[----:B-1----:R0:W5:Y:S01]  /*10290*/  LDL.LU R12, [R1+0x718] ;  /* 0x00071800010c7983 */ /* 0x0021620000300800 */
[----:B------:R1:W-:Y:S01]  /*102a0*/  STL [R1+0x694], R8 ;  /* 0x0006940801007387 */ /* 0x0003e20000100800 */
[----:B------:R-:W-:Y:S02]  /*102b0*/  IADD3 R24, P2, R24, UR10, RZ ;  /* 0x0000000a18187c10 */ /* 0x000fe4000ff5e0ff */
[----:B-1----:R0:W5:Y:S01]  /*102c0*/  LDL.LU R8, [R1+0x714] ;  /* 0x0007140001087983 */ /* 0x0021620000300800 */
[----:B------:R1:W-:Y:S01]  /*102d0*/  STL [R1+0x27c], R15 ;  /* 0x00027c0f01007387 */ /* 0x0003e20000100800 */
[----:B------:R-:W-:Y:S02]  /*102e0*/  IADD3.X R25, R25, UR6, RZ, P3, !PT ;  /* 0x0000000619197c10 */ /* 0x000fe40009ffe4ff */
[----:B-1----:R0:W5:Y:S01]  /*102f0*/  LDL.LU R15, [R1+0x710] ;  /* 0x00071000010f7983 */ /* 0x0021620000300800 */
[----:B------:R1:W-:Y:S01]  /*10300*/  STL [R1+0x68c], R14 ;  /* 0x00068c0e01007387 */ /* 0x0003e20000100800 */
[----:B------:R-:W-:-:S02]  /*10310*/  IADD3.X R26, R26, UR6, RZ, P4, !PT ;  /* 0x000000061a1a7c10 */ /* 0x000fc4000a7fe4ff */
[----:B------:R-:W-:Y:S01]  /*10320*/  IADD3.X R27, R27, UR6, RZ, P5, !PT ;  /* 0x000000061b1b7c10 */ /* 0x000fe2000affe4ff */
[----:B-1----:R0:W5:Y:S01]  /*10330*/  LDL.LU R14, [R1+0x70c] ;  /* 0x00070c00010e7983 */ /* 0x0021620000300800 */
[----:B------:R1:W-:Y:S01]  /*10340*/  STL [R1+0x274], R17 ;  /* 0x0002741101007387 */ /* 0x0003e20000100800 */
[----:B------:R-:W-:Y:S02]  /*10350*/  IADD3.X R19, R19, UR6, RZ, P6, !PT ;  /* 0x0000000613137c10 */ /* 0x000fe4000b7fe4ff */
[----:B------:R-:W-:Y:S01]  /*10360*/  IADD3.X R29, R29, UR6, RZ, P2, !PT ;  /* 0x000000061d1d7c10 */ /* 0x000fe200097fe4ff */
[----:B-1----:R0:W5:Y:S01]  /*10370*/  LDL.LU R17, [R1+0x708] ;  /* 0x0007080001117983 */ /* 0x0021620000300800 */
[----:B------:R1:W-:Y:S01]  /*10380*/  STL [R1+0x684], R13 ;  /* 0x0006840d01007387 */ /* 0x0003e20000100800 */
[----:B------:R-:W-:Y:S02]  /*10390*/  IADD3.X R28, R28, UR6, RZ, P1, !PT ;  /* 0x000000061c1c7c10 */ /* 0x000fe40008ffe4ff */
[----:B-1----:R0:W5:Y:S01]  /*103a0*/  LDL.LU R13, [R1+0x704] ;  /* 0x00070400010d7983 */ /* 0x0021620000300800 */
[----:B------:R1:W-:Y:S03]  /*103b0*/  STL [R1+0x26c], R16 ;  /* 0x00026c1001007387 */ /* 0x0003e60000100800 */
[----:B-1----:R0:W5:Y:S01]  /*103c0*/  LDL.LU R16, [R1+0x700] ;  /* 0x0007000001107983 */ /* 0x0021620000300800 */
[----:B------:R1:W-:Y:S02]  /*103d0*/  STL [R1+0x67c], R2 ;  /* 0x00067c0201007387 */ /* 0x0003e40000100800 */
[----:B------:R-:W-:Y:S02]  /*103e0*/  STL [R1+0x264], R24 ;  /* 0x0002641801007387 */ /* 0x000fe40000100800 */
[----:B------:R3:W-:Y:S01]  /*103f0*/  STL [R1+0x674], R25 ;  /* 0x0006741901007387 */ /* 0x0007e20000100800 */
[----:B------:R-:W-:Y:S01]  /*10400*/  STL [R1+0x280], R26 ;  /* 0x0002801a01007387 */ /* 0x000fe20000100800 */
[----:B------:R-:W-:Y:S03]  /*10410*/  STL [R1+0x278], R27 ;  /* 0x0002781b01007387 */ /* 0x000fe60000100800 */
[----:B-1----:R-:W1:Y:S01]  /*10420*/  S2R R2, SR_TID.X ;  /* 0x0000000000027919 */ /* 0x002e620000002100 */
[----:B------:R-:W-:Y:S02]  /*10430*/  STL [R1+0x270], R19 ;  /* 0x0002701301007387 */ /* 0x000fe40000100800 */
[----:B------:R-:W-:Y:S02]  /*10440*/  STL [R1+0x260], R29 ;  /* 0x0002601d01007387 */ /* 0x000fe40000100800 */
[----:B------:R4:W-:Y:S01]  /*10450*/  STL [R1+0x268], R28 ;  /* 0x0002681c01007387 */ /* 0x0009e20000100800 */
[----:B-1----:R-:W-:-:S05]  /*10460*/  LOP3.LUT R2, R2, 0x3f, RZ, 0xc0, !PT ;  /* 0x0000003f02027812 */ /* 0x002fca00078ec0ff */
[----:B------:R-:W-:Y:S02]  /*10470*/  IMAD.SHL.U32 R2, R2, 0x2, RZ ;  /* 0x0000000202027824 */ /* 0x000fe400078e00ff */
[----:B---3--:R-:W-:Y:S02]  /*10480*/  IMAD.MOV.U32 R25, RZ, RZ, R4 ;  /* 0x000000ffff197224 */ /* 0x008fe400078e0004 */
[----:B--2---:R-:W-:-:S05]  /*10490*/  IMAD.MOV.U32 R24, RZ, RZ, R3 ;  /* 0x000000ffff187224 */ /* 0x004fca00078e0003 */
[----:B------:R0:W-:Y:S01]  /*104a0*/  STL.64 [R1+0xf0], R24 ;  /* 0x0000f01801007387 */ /* 0x0001e20000100a00 */
[----:B----4-:R-:W-:Y:S02]  /*104b0*/  IMAD.MOV.U32 R28, RZ, RZ, R6 ;  /* 0x000000ffff1c7224 */ /* 0x010fe400078e0006 */
[----:B------:R-:W-:Y:S01]  /*104c0*/  IMAD.MOV.U32 R29, RZ, RZ, R5 ;  /* 0x000000ffff1d7224 */ /* 0x000fe200078e0005 */
[----:B------:R-:W-:Y:S01]  /*104d0*/  @!P0 CALL.REL.NOINC `(.L_x_2) ;  /* 0x0000001000008944 */ /* 0x000fe20003c00000 */
[----:B------:R-:W-:Y:S05]  /*104e0*/  BRA `(.L_x_3) ;  /* 0xffff36b000007947 */ /* 0x000fea000383ffff */
.L_x_2:
[----:B-----5:R1:W-:Y:S01]  /*104f0*/  STL [R1+0x700], R16 ;  /* 0x0007001001007387 */ /* 0x0203e20000100800 */
[----:B------:R-:W-:-:S03]  /*10500*/  IMAD.MOV.U32 R6, RZ, RZ, R18 ;  /* 0x000000ffff067224 */ /* 0x000fc600078e0012 */
[----:B-1----:R-:W2:Y:S01]  /*10510*/  LDL.LU R16, [R1+0x4c] ;  /* 0x00004c0001107983 */ /* 0x002ea20000300800 */
[----:B------:R-:W-:-:S03]  /*10520*/  IMAD.MOV.U32 R5, RZ, RZ, R12 ;  /* 0x000000ffff057224 */ /* 0x000fc600078e000c */
[----:B------:R-:W3:Y:S04]  /*10530*/  LDL.LU R4, [R1+0x98] ;  /* 0x0000980001047983 */ /* 0x000ee80000300800 */
[----:B------:R-:W4:Y:S04]  /*10540*/  LDL.LU R28, [R1+0x94] ;  /* 0x00009400011c7983 */ /* 0x000f280000300800 */
[----:B------:R-:W3:Y:S04]  /*10550*/  LDL.LU R29, [R1+0x6c] ;  /* 0x00006c00011d7983 */ /* 0x000ee80000300800 */
[----:B------:R-:W3:Y:S04]  /*10560*/  LDL.LU R2, [R1+0x8c] ;  /* 0x00008c0001027983 */ /* 0x000ee80000300800 */
[----:B------:R-:W3:Y:S04]  /*10570*/  LDL.LU R0, [R1+0xac] ;  /* 0x0000ac0001007983 */ /* 0x000ee80000300800 */
[----:B------:R-:W3:Y:S04]  /*10580*/  LDL.LU R3, [R1+0xbc] ;  /* 0x0000bc0001037983 */ /* 0x000ee80000300800 */
[----:B------:R-:W3:Y:S04]  /*10590*/  LDL.LU R12, [R1+0xb8] ;  /* 0x0000b800010c7983 */ /* 0x000ee80000300800 */
[----:B0-----:R-:W3:Y:S01]  /*105a0*/  LDL.LU R24, [R1+0x64] ;  /* 0x0000640001187983 */ /* 0x001ee20000300800 */
[----:B------:R-:W-:-:S03]  /*105b0*/  F2FP.BF16.PACK_AB R7, R6, R7 ;  /* 0x000000070607723e */ /* 0x000fc600000010ff */
[----:B------:R-:W3:Y:S01]  /*105c0*/  LDL.LU R19, [R1+0x60] ;  /* 0x0000600001137983 */ /* 0x000ee20000300800 */
[----:B------:R-:W-:-:S03]  /*105d0*/  F2FP.BF16.PACK_AB R6, R23, R22 ;  /* 0x000000161706723e */ /* 0x000fc600000010ff */
[----:B------:R-:W3:Y:S04]  /*105e0*/  LDL.LU R25, [R1+0x84] ;  /* 0x0000840001197983 */ /* 0x000ee80000300800 */
[----:B------:R-:W3:Y:S04]  /*105f0*/  LDL.LU R18, [R1+0x80] ;  /* 0x0000800001127983 */ /* 0x000ee80000300800 */
[----:B------:R-:W3:Y:S04]  /*10600*/  LDL.LU R26, [R1+0xa4] ;  /* 0x0000a400011a7983 */ /* 0x000ee80000300800 */
[----:B------:R-:W3:Y:S04]  /*10610*/  LDL.LU R27, [R1+0xb4] ;  /* 0x0000b400011b7983 */ /* 0x000ee80000300800 */
[----:B------:R-:W3:Y:S04]  /*10620*/  LDL.LU R22, [R1+0x9c] ;  /* 0x00009c0001167983 */ /* 0x000ee80000300800 */
[----:B------:R-:W3:Y:S01]  /*10630*/  LDL.LU R23, [R1+0x44] ;  /* 0x0000440001177983 */ /* 0x000ee20000300800 */
[----:B--2---:R-:W-:-:S03]  /*10640*/  F2FP.BF16.PACK_AB R5, R16, R5 ;  /* 0x000000051005723e */ /* 0x004fc600000010ff */
[----:B------:R-:W2:Y:S01]  /*10650*/  LDL.LU R16, [R1+0x700] ;  /* 0x0007000001107983 */ /* 0x000ea20000300800 */
[----:B------:R-:W-:Y:S02]  /*10660*/  F2FP.BF16.PACK_AB R11, R11, R10 ;  /* 0x0000000a0b0b723e */ /* 0x000fe400000010ff */
[----:B------:R-:W-:Y:S02]  /*10670*/  F2FP.BF16.PACK_AB R10, R21, R20 ;  /* 0x00000014150a723e */ /* 0x000fe400000010ff */
[----:B----4-:R-:W-:Y:S02]  /*10680*/  F2FP.BF16.PACK_AB R8, R28, R8 ;  /* 0x000000081c08723e */ /* 0x010fe400000010ff */
[----:B---3--:R-:W-:Y:S02]  /*10690*/  F2FP.BF16.PACK_AB R15, R29, R15 ;  /* 0x0000000f1d0f723e */ /* 0x008fe400000010ff */
[----:B------:R-:W-:Y:S02]  /*106a0*/  F2FP.BF16.PACK_AB R14, R2, R14 ;  /* 0x0000000e020e723e */ /* 0x000fe400000010ff */
[----:B------:R-:W-:-:S02]  /*106b0*/  F2FP.BF16.PACK_AB R13, R0, R13 ;  /* 0x0000000d000d723e */ /* 0x000fc400000010ff */
[----:B------:R-:W-:Y:S02]  /*106c0*/  F2FP.BF16.PACK_AB R12, R3, R12 ;  /* 0x0000000c030c723e */ /* 0x000fe400000010ff */
[----:B------:R-:W-:Y:S02]  /*106d0*/  F2FP.BF16.PACK_AB R19, R24, R19 ;  /* 0x000000131813723e */ /* 0x000fe400000010ff */
[----:B------:R-:W-:Y:S02]  /*106e0*/  F2FP.BF16.PACK_AB R18, R25, R18 ;  /* 0x000000121912723e */ /* 0x000fe400000010ff */
[----:B------:R-:W-:Y:S02]  /*106f0*/  F2FP.BF16.PACK_AB R17, R26, R17 ;  /* 0x000000111a11723e */ /* 0x000fe400000010ff */
[----:B------:R-:W-:Y:S02]  /*10700*/  F2FP.BF16.PACK_AB R4, R22, R4 ;  /* 0x000000041604723e */ /* 0x000fe400000010ff */
[----:B------:R-:W-:-:S02]  /*10710*/  F2FP.BF16.PACK_AB R9, R23, R9 ;  /* 0x000000091709723e */ /* 0x000fc400000010ff */
[----:B--2---:R-:W-:Y:S02]  /*10720*/  F2FP.BF16.PACK_AB R16, R27, R16 ;  /* 0x000000101b10723e */ /* 0x004fe400000010ff */
.L_x_1:
[----:B0-----:R-:W2:Y:S04]  /*10730*/  LDL.LU R0, [R1+0x6f8] ;  /* 0x0006f80001007983 */ /* 0x001ea80000300800 */
[----:B------:R-:W3:Y:S04]  /*10740*/  LDL R23, [R1+0x6d4] ;  /* 0x0006d40001177983 */ /* 0x000ee80000100800 */
[----:B------:R-:W4:Y:S04]  /*10750*/  LDL R24, [R1+0x6d8] ;  /* 0x0006d80001187983 */ /* 0x000f280000100800 */
[----:B------:R-:W0:Y:S02]  /*10760*/  S2R R21, SR_TID.X ;  /* 0x0000000000157919 */ /* 0x000e240000002100 */
[----:B0-----:R-:W-:-:S02]  /*10770*/  IMAD.SHL.U32 R3, R21, 0x20, RZ ;  /* 0x0000002015037824 */ /* 0x001fc400078e00ff */
[C---:B------:R-:W-:Y:S02]  /*10780*/  IMAD.SHL.U32 R2, R21.reuse, 0x4, RZ ;  /* 0x0000000415027824 */ /* 0x040fe400078e00ff */
[----:B------:R-:W-:-:S05]  /*10790*/  IMAD.SHL.U32 R20, R21, 0x8, RZ ;  /* 0x0000000815147824 */ /* 0x000fca00078e00ff */
[----:B------:R-:W-:Y:S01]  /*107a0*/  LOP3.LUT R20, R20, 0x100, RZ, 0xc0, !PT ;  /* 0x0000010014147812 */ /* 0x000fe200078ec0ff */
[----:B------:R-:W-:Y:S02]  /*107b0*/  ULDC UR10, c[0x0][0x17c] ;  /* 0x00005f00000a7ab9 */ /* 0x000fe40000000800 */
[----:B------:R-:W-:Y:S02]  /*107c0*/  UISETP.GE.AND UP0, UPT, UR7, UR10, UPT ;  /* 0x0000000a0700728c */ /* 0x000fe4000bf06270 */
[----:B------:R-:W-:Y:S02]  /*107d0*/  ULDC UR6, c[0x0][0x198] ;  /* 0x0000660000067ab9 */ /* 0x000fe40000000800 */
[----:B------:R-:W-:Y:S02]  /*107e0*/  UISETP.GE.AND UP1, UPT, UR11, UR10, UPT ;  /* 0x0000000a0b00728c */ /* 0x000fe4000bf26270 */
[----:B------:R-:W-:Y:S01]  /*107f0*/  PLOP3.LUT P2, PT, PT, PT, UP0, 0x40, 0x0 ;  /* 0x000000000000781c */ /* 0x000fe20003f4e808 */
[----:B------:R-:W-:-:S03]  /*10800*/  UIMAD UR4, UR7, UR6, URZ ;  /* 0x00000006070472a4 */ /* 0x000fc6000f8e023f */
[----:B------:R-:W-:-:S03]  /*10810*/  PLOP3.LUT P3, PT, PT, PT, UP1, 0x40, 0x0 ;  /* 0x000000000000781c */ /* 0x000fc60003f6e818 */
[----:B------:R-:W-:Y:S01]  /*10820*/  IMAD.U32 R29, RZ, RZ, UR4 ;  /* 0x00000004ff1d7e24 */ /* 0x000fe2000f8e00ff */
[----:B------:R-:W-:Y:S01]  /*10830*/  BAR.SYNC.DEFER_BLOCKING 0x0 ;  /* 0x0000000000007b1d */ /* 0x000fe20000010000 */
[----:B--2---:R-:W-:-:S04]  /*10840*/  LOP3.LUT R0, R0, 0xc00, RZ, 0xc0, !PT ;  /* 0x00000c0000007812 */ /* 0x004fc800078ec0ff */
[----:B------:R-:W-:-:S04]  /*10850*/  LOP3.LUT R3, R0, 0x60, R3, 0xf8, !PT ;  /* 0x0000006000037812 */ /* 0x000fc800078ef803 */
[----:B------:R-:W-:-:S05]  /*10860*/  LOP3.LUT R3, R3, 0x70, R2, 0x78, !PT ;  /* 0x0000007003037812 */ /* 0x000fca00078e7802 */
[----:B------:R-:W-:-:S05]  /*10870*/  IMAD.IADD R3, R20, 0x1, R3 ;  /* 0x0000000114037824 */ /* 0x000fca00078e0203 */
[----:B------:R-:W-:Y:S04]  /*10880*/  STS.128 [R3], R16 ;  /* 0x0000001003007388 */ /* 0x000fe80000000c00 */
[----:B------:R-:W-:Y:S04]  /*10890*/  STS.128 [R3+0x80], R12 ;  /* 0x0000800c03007388 */ /* 0x000fe80000000c00 */
[----:B------:R-:W-:Y:S04]  /*108a0*/  STS.128 [R3+0x200], R8 ;  /* 0x0002000803007388 */ /* 0x000fe80000000c00 */
[----:B------:R0:W-:Y:S01]  /*108b0*/  STS.128 [R3+0x280], R4 ;  /* 0x0002800403007388 */ /* 0x0001e20000000c00 */
[C---:B------:R-:W-:Y:S01]  /*108c0*/  IMAD.SHL.U32 R0, R21.reuse, 0x200, RZ ;  /* 0x0000020015007824 */ /* 0x040fe200078e00ff */
[----:B------:R-:W-:-:S04]  /*108d0*/  LOP3.LUT R21, R21, 0x3f, RZ, 0xc0, !PT ;  /* 0x0000003f15157812 */ /* 0x000fc800078ec0ff */
[----:B------:R-:W-:-:S05]  /*108e0*/  LOP3.LUT R0, R0, 0xc00, RZ, 0xc0, !PT ;  /* 0x00000c0000007812 */ /* 0x000fca00078ec0ff */
[----:B------:R-:W-:Y:S01]  /*108f0*/  IMAD R0, R21, 0x10, R0 ;  /* 0x0000001015007824 */ /* 0x000fe200078e0200 */
[----:B------:R-:W-:Y:S01]  /*10900*/  BAR.SYNC.DEFER_BLOCKING 0x0 ;  /* 0x0000000000007b1d */ /* 0x000fe20000010000 */
[----:B------:R-:W-:Y:S01]  /*10910*/  IMAD.U32 R2, RZ, RZ, UR7 ;  /* 0x00000007ff027e24 */ /* 0x000fe2000f8e00ff */
[----:B---3--:R-:W-:Y:S01]  /*10920*/  ISETP.GE.AND P0, PT, R23, c[0x0][0x178], PT ;  /* 0x00005e0017007a0c */ /* 0x008fe20003f06270 */
[----:B0-----:R-:W-:-:S03]  /*10930*/  IMAD.MOV.U32 R3, RZ, RZ, c[0x0][0x194] ;  /* 0x00006500ff037624 */ /* 0x001fc600078e00ff */
[----:B------:R-:W-:Y:S01]  /*10940*/  ISETP.LT.AND P0, PT, R2, c[0x0][0x17c], !P0 ;  /* 0x00005f0002007a0c */ /* 0x000fe20004701270 */
[----:B------:R-:W-:Y:S01]  /*10950*/  IMAD R2, R23, c[0x0][0x194], RZ ;  /* 0x0000650017027a24 */ /* 0x000fe200078e02ff */
[----:B------:R-:W0:Y:S04]  /*10960*/  LDS.128 R4, [R0] ;  /* 0x0000000000047984 */ /* 0x000e280000000c00 */
[----:B------:R-:W-:Y:S01]  /*10970*/  LEA R20, P1, R2, c[0x0][0x170], 0x1 ;  /* 0x00005c0002147a11 */ /* 0x000fe200078208ff */
[----:B------:R-:W-:Y:S01]  /*10980*/  IMAD R3, R3, 0x40, R2 ;  /* 0x0000004003037824 */ /* 0x000fe200078e0202 */
[----:B----4-:R-:W-:Y:S02]  /*10990*/  ISETP.LT.AND P2, PT, R24, c[0x0][0x178], P2 ;  /* 0x00005e0018007a0c */ /* 0x010fe40001741270 */
[----:B------:R-:W-:-:S02]  /*109a0*/  LEA.HI.X.SX32 R21, R2, c[0x0][0x174], 0x1, P1 ;  /* 0x00005d0002157a11 */ /* 0x000fc400008f0eff */
[----:B------:R-:W-:-:S04]  /*109b0*/  LEA R2, P5, R3, c[0x0][0x170], 0x1 ;  /* 0x00005c0003027a11 */ /* 0x000fc800078a08ff */
[----:B------:R-:W-:Y:S02]  /*109c0*/  LEA.HI.X.SX32 R3, R3, c[0x0][0x174], 0x1, P5 ;  /* 0x00005d0003037a11 */ /* 0x000fe400028f0eff */
[----:B------:R-:W-:Y:S01]  /*109d0*/  ISETP.LT.AND P3, PT, R24, c[0x0][0x178], P3 ;  /* 0x00005e0018007a0c */ /* 0x000fe20001f61270 */
[----:B------:R-:W-:-:S04]  /*109e0*/  IMAD.WIDE R24, R29, 0x2, R20 ;  /* 0x000000021d187825 */ /* 0x000fc800078e0214 */
[----:B------:R-:W-:Y:S01]  /*109f0*/  IMAD.WIDE R28, R29, 0x2, R2 ;  /* 0x000000021d1c7825 */ /* 0x000fe200078e0202 */
[----:B0-----:R-:W-:Y:S04]  /*10a00*/  @P0 STG.E.U16 [R24.64], R4 ;  /* 0x0000000418000986 */ /* 0x001fe8000c101508 */
[----:B------:R0:W-:Y:S04]  /*10a10*/  @P2 STG.E.U16 [R28.64], R6 ;  /* 0x000000061c002986 */ /* 0x0001e8000c101508 */
[----:B0-----:R-:W2:Y:S01]  /*10a20*/  LDL.LU R28, [R1+0x6d8] ;  /* 0x0006d800011c7983 */ /* 0x001ea20000300800 */
[----:B------:R-:W-:-:S05]  /*10a30*/  LOP3.LUT R22, R0, 0x20, RZ, 0x3c, !PT ;  /* 0x0000002000167812 */ /* 0x000fca00078e3cff */
[----:B------:R0:W1:Y:S01]  /*10a40*/  LDS.128 R12, [R22] ;  /* 0x00000000160c7984 */ /* 0x0000620000000c00 */
[----:B------:R-:W-:Y:S01]  /*10a50*/  UISETP.GE.AND UP2, UPT, UR12, UR10, UPT ;  /* 0x0000000a0c00728c */ /* 0x000fe2000bf46270 */
[----:B------:R-:W-:Y:S01]  /*10a60*/  PLOP3.LUT P4, PT, PT, PT, UP1, 0x40, 0x0 ;  /* 0x000000000000781c */ /* 0x000fe20003f8e818 */
[----:B------:R-:W-:-:S03]  /*10a70*/  UIADD3 UR5, UR4, UR6, URZ ;  /* 0x0000000604057290 */ /* 0x000fc6000fffe03f */
[C---:B------:R-:W-:Y:S02]  /*10a80*/  ISETP.LT.AND P4, PT, R23.reuse, c[0x0][0x178], P4 ;  /* 0x00005e0017007a0c */ /* 0x040fe40002781270 */
[----:B------:R-:W-:Y:S01]  /*10a90*/  PLOP3.LUT P1, PT, PT, PT, UP2, 0x40, 0x0 ;  /* 0x000000000000781c */ /* 0x000fe20003f2e828 */
[----:B------:R-:W-:Y:S01]  /*10aa0*/  UIADD3 UR4, UR5, UR6, URZ ;  /* 0x0000000605047290 */ /* 0x000fe2000fffe03f */
[----:B------:R-:W-:Y:S01]  /*10ab0*/  PLOP3.LUT P0, PT, PT, PT, UP2, 0x40, 0x0 ;  /* 0x000000000000781c */ /* 0x000fe20003f0e828 */
[----:B------:R-:W-:Y:S01]  /*10ac0*/  IMAD.U32 R19, RZ, RZ, UR5 ;  /* 0x00000005ff137e24 */ /* 0x000fe2000f8e00ff */
[----:B------:R-:W-:Y:S02]  /*10ad0*/  ISETP.LT.AND P1, PT, R23, c[0x0][0x178], P1 ;  /* 0x00005e0017007a0c */ /* 0x000fe40000f21270 */
[----:B------:R-:W-:Y:S01]  /*10ae0*/  PRMT R25, R4, 0x7632, R25 ;  /* 0x0000763204197816 */ /* 0x000fe20000000019 */
[----:B------:R-:W-:Y:S01]  /*10af0*/  IMAD.WIDE R16, R19, 0x2, R20 ;  /* 0x0000000213107825 */ /* 0x000fe200078e0214 */
[----:B------:R-:W-:-:S03]  /*10b00*/  PRMT R27, R6, 0x7632, R27 ;  /* 0x00007632061b7816 */ /* 0x000fc6000000001b */
[----:B------:R-:W-:Y:S01]  /*10b10*/  IMAD.WIDE R18, R19, 0x2, R2 ;  /* 0x0000000213127825 */ /* 0x000fe200078e0202 */
[----:B------:R-:W-:Y:S03]  /*10b20*/  @P4 STG.E.U16 [R16.64], R25 ;  /* 0x0000001910004986 */ /* 0x000fe6000c101508 */
[----:B------:R-:W-:Y:S01]  /*10b30*/  IMAD.U32 R26, RZ, RZ, UR4 ;  /* 0x00000004ff1a7e24 */ /* 0x000fe2000f8e00ff */
[----:B------:R3:W-:Y:S01]  /*10b40*/  @P3 STG.E.U16 [R18.64], R27 ;  /* 0x0000001b12003986 */ /* 0x0007e2000c101508 */
[----:B------:R-:W-:Y:S02]  /*10b50*/  IMAD.MOV.U32 R24, RZ, RZ, R23 ;  /* 0x000000ffff187224 */ /* 0x000fe400078e0017 */
[----:B0-----:R-:W-:-:S04]  /*10b60*/  IMAD.WIDE R22, R26, 0x2, R20 ;  /* 0x000000021a167825 */ /* 0x001fc800078e0214 */
[----:B---3--:R-:W-:Y:S01]  /*10b70*/  IMAD.WIDE R26, R26, 0x2, R2 ;  /* 0x000000021a1a7825 */ /* 0x008fe200078e0202 */
[----:B-1----:R-:W-:Y:S01]  /*10b80*/  @P1 STG.E.U16 [R22.64], R12 ;  /* 0x0000000c16001986 */ /* 0x002fe2000c101508 */
[----:B------:R-:W-:Y:S02]  /*10b90*/  PRMT R4, R14, 0x7632, R4 ;  /* 0x000076320e047816 */ /* 0x000fe40000000004 */
[----:B--2---:R-:W-:-:S13]  /*10ba0*/  ISETP.LT.AND P0, PT, R28, c[0x0][0x178], P0 ;  /* 0x00005e001c007a0c */ /* 0x004fda0000701270 */
[----:B------:R0:W-:Y:S04]  /*10bb0*/  @P0 STG.E.U16 [R26.64], R14 ;  /* 0x0000000e1a000986 */ /* 0x0001e8000c101508 */
[----:B0-----:R-:W2:Y:S01]  /*10bc0*/  LDL.LU R14, [R1+0x6d4] ;  /* 0x0006d400010e7983 */ /* 0x001ea20000300800 */
[----:B------:R-:W-:-:S06]  /*10bd0*/  LOP3.LUT R8, R0, 0x40, RZ, 0x3c, !PT ;  /* 0x0000004000087812 */ /* 0x000fcc00078e3cff */
[----:B------:R-:W0:Y:S01]  /*10be0*/  LDS.128 R8, [R8] ;  /* 0x0000000008087984 */ /* 0x000e220000000c00 */
[----:B------:R-:W-:Y:S01]  /*10bf0*/  LOP3.LUT R6, R0, 0x60, RZ, 0x3c, !PT ;  /* 0x0000006000067812 */ /* 0x000fe200078e3cff */
[----:B------:R-:W-:Y:S02]  /*10c00*/  UISETP.GE.AND UP0, UPT, UR13, UR10, UPT ;  /* 0x0000000a0d00728c */ /* 0x000fe4000bf06270 */
[----:B------:R-:W-:Y:S02]  /*10c10*/  UISETP.GE.AND UP1, UPT, UR14, UR10, UPT ;  /* 0x0000000a0e00728c */ /* 0x000fe4000bf26270 */
[----:B------:R-:W1:Y:S01]  /*10c20*/  LDS.128 R16, [R6] ;  /* 0x0000000006107984 */ /* 0x000e620000000c00 */
[----:B------:R-:W-:Y:S01]  /*10c30*/  UIADD3 UR4, UR4, UR6, URZ ;  /* 0x0000000604047290 */ /* 0x000fe2000fffe03f */
[----:B------:R-:W-:Y:S02]  /*10c40*/  PLOP3.LUT P1, PT, PT, PT, UP0, 0x40, 0x0 ;  /* 0x000000000000781c */ /* 0x000fe40003f2e808 */
[----:B------:R-:W-:-:S02]  /*10c50*/  PLOP3.LUT P2, PT, PT, PT, UP0, 0x40, 0x0 ;  /* 0x000000000000781c */ /* 0x000fc40003f4e808 */
[----:B------:R-:W-:Y:S01]  /*10c60*/  PLOP3.LUT P3, PT, PT, PT, UP1, 0x40, 0x0 ;  /* 0x000000000000781c */ /* 0x000fe20003f6e818 */
[----:B------:R-:W-:Y:S01]  /*10c70*/  UIADD3 UR5, UR4, UR6, URZ ;  /* 0x0000000604057290 */ /* 0x000fe2000fffe03f */
[----:B------:R-:W-:Y:S02]  /*10c80*/  ISETP.LT.AND P1, PT, R24, c[0x0][0x178], P1 ;  /* 0x00005e0018007a0c */ /* 0x000fe40000f21270 */
[----:B------:R-:W-:Y:S02]  /*10c90*/  ISETP.LT.AND P2, PT, R28, c[0x0][0x178], P2 ;  /* 0x00005e001c007a0c */ /* 0x000fe40001741270 */
[----:B------:R-:W-:Y:S01]  /*10ca0*/  ISETP.LT.AND P3, PT, R24, c[0x0][0x178], P3 ;  /* 0x00005e0018007a0c */ /* 0x000fe20001f61270 */
[----:B------:R-:W-:Y:S02]  /*10cb0*/  IMAD.U32 R23, RZ, RZ, UR4 ;  /* 0x00000004ff177e24 */ /* 0x000fe4000f8e00ff */
[----:B------:R-:W-:Y:S01]  /*10cc0*/  IMAD.U32 R0, RZ, RZ, UR5 ;  /* 0x00000005ff007e24 */ /* 0x000fe2000f8e00ff */
[----:B------:R-:W-:Y:S01]  /*10cd0*/  PRMT R12, R12, 0x7632, R12 ;  /* 0x000076320c0c7816 */ /* 0x000fe2000000000c */
[C---:B------:R-:W-:Y:S01]  /*10ce0*/  IMAD.WIDE R24, R23.reuse, 0x2, R20 ;  /* 0x0000000217187825 */ /* 0x040fe200078e0214 */
[----:B------:R-:W-:Y:S01]  /*10cf0*/  UISETP.GE.AND UP0, UPT, UR15, UR10, UPT ;  /* 0x0000000a0f00728c */ /* 0x000fe2000bf06270 */
[----:B------:R-:W-:Y:S01]  /*10d00*/  PLOP3.LUT P0, PT, PT, PT, UP1, 0x40, 0x0 ;  /* 0x000000000000781c */ /* 0x000fe20003f0e818 */
[----:B------:R-:W-:Y:S01]  /*10d10*/  UISETP.GE.AND UP2, UPT, UR16, UR10, UPT ;  /* 0x0000000a1000728c */ /* 0x000fe2000bf46270 */
[----:B------:R-:W-:Y:S01]  /*10d20*/  IMAD.WIDE R22, R23, 0x2, R2 ;  /* 0x0000000217167825 */ /* 0x000fe200078e0202 */
[----:B------:R-:W-:Y:S03]  /*10d30*/  @P1 STG.E.U16 [R24.64], R12 ;  /* 0x0000000c18001986 */ /* 0x000fe6000c101508 */
[----:B------:R-:W-:Y:S01]  /*10d40*/  IMAD.WIDE R26, R0, 0x2, R20 ;  /* 0x00000002001a7825 */ /* 0x000fe200078e0214 */
[----:B------:R3:W-:Y:S01]  /*10d50*/  @P2 STG.E.U16 [R22.64], R4 ;  /* 0x0000000416002986 */ /* 0x0007e2000c101508 */
[----:B------:R-:W-:Y:S01]  /*10d60*/  PLOP3.LUT P1, PT, PT, PT, UP0, 0x40, 0x0 ;  /* 0x000000000000781c */ /* 0x000fe20003f2e808 */
[----:B------:R-:W-:Y:S01]  /*10d70*/  UIADD3 UR5, UR5, UR6, URZ ;  /* 0x0000000605057290 */ /* 0x000fe2000fffe03f */
[----:B------:R-:W-:-:S02]  /*10d80*/  ISETP.LT.AND P0, PT, R28, c[0x0][0x178], P0 ;  /* 0x00005e001c007a0c */ /* 0x000fc40000701270 */
[----:B------:R-:W-:Y:S01]  /*10d90*/  PLOP3.LUT P2, PT, PT, PT, UP0, 0x40, 0x0 ;  /* 0x000000000000781c */ /* 0x000fe20003f4e808 */
[----:B0-----:R0:W-:Y:S01]  /*10da0*/  @P3 STG.E.U16 [R26.64], R8 ;  /* 0x000000081a003986 */ /* 0x0011e2000c101508 */
[----:B------:R-:W-:Y:S01]  /*10db0*/  PLOP3.LUT P3, PT, PT, PT, UP2, 0x40, 0x0 ;  /* 0x000000000000781c */ /* 0x000fe20003f6e828 */
[----:B------:R-:W-:Y:S01]  /*10dc0*/  UIADD3 UR4, UR5, UR6, URZ ;  /* 0x0000000605047290 */ /* 0x000fe2000fffe03f */
[----:B------:R-:W-:Y:S01]  /*10dd0*/  ISETP.LT.AND P2, PT, R28, c[0x0][0x178], P2 ;  /* 0x00005e001c007a0c */ /* 0x000fe20001741270 */
[----:B---3--:R-:W-:Y:S01]  /*10de0*/  IMAD.U32 R23, RZ, RZ, UR5 ;  /* 0x00000005ff177e24 */ /* 0x008fe2000f8e00ff */
[----:B------:R-:W-:Y:S01]  /*10df0*/  PRMT R12, R8, 0x7632, R12 ;  /* 0x00007632080c7816 */ /* 0x000fe2000000000c */
[----:B------:R-:W-:Y:S02]  /*10e00*/  UISETP.GE.AND UP0, UPT, UR17, UR10, UPT ;  /* 0x0000000a1100728c */ /* 0x000fe4000bf06270 */
[----:B------:R-:W-:Y:S02]  /*10e10*/  IMAD.U32 R29, RZ, RZ, UR4 ;  /* 0x00000004ff1d7e24 */ /* 0x000fe4000f8e00ff */
[----:B0-----:R-:W-:Y:S01]  /*10e20*/  IMAD.WIDE R26, R0, 0x2, R2 ;  /* 0x00000002001a7825 */ /* 0x001fe200078e0202 */
[----:B------:R-:W-:Y:S01]  /*10e30*/  PRMT R0, R10, 0x7632, R0 ;  /* 0x000076320a007816 */ /* 0x000fe20000000000 */
[----:B------:R-:W-:-:S02]  /*10e40*/  UISETP.GE.AND UP1, UPT, UR18, UR10, UPT ;  /* 0x0000000a1200728c */ /* 0x000fc4000bf26270 */
[C---:B------:R-:W-:Y:S01]  /*10e50*/  IMAD.WIDE R24, R23.reuse, 0x2, R20 ;  /* 0x0000000217187825 */ /* 0x040fe200078e0214 */
[----:B------:R0:W-:Y:S01]  /*10e60*/  @P0 STG.E.U16 [R26.64], R10 ;  /* 0x0000000a1a000986 */ /* 0x0001e2000c101508 */
[----:B------:R-:W-:Y:S02]  /*10e70*/  PLOP3.LUT P0, PT, PT, PT, UP2, 0x40, 0x0 ;  /* 0x000000000000781c */ /* 0x000fe40003f0e828 */
[----:B------:R-:W-:Y:S01]  /*10e80*/  IMAD.WIDE R22, R23, 0x2, R2 ;  /* 0x0000000217167825 */ /* 0x000fe200078e0202 */
[----:B------:R-:W-:Y:S01]  /*10e90*/  UIADD3 UR4, UR4, UR6, URZ ;  /* 0x0000000604047290 */ /* 0x000fe2000fffe03f */
[----:B------:R-:W-:Y:S02]  /*10ea0*/  ISETP.LT.AND P0, PT, R28, c[0x0][0x178], P0 ;  /* 0x00005e001c007a0c */ /* 0x000fe40000701270 */
[----:B0-----:R-:W-:Y:S01]  /*10eb0*/  IMAD.WIDE R26, R29, 0x2, R20 ;  /* 0x000000021d1a7825 */ /* 0x001fe200078e0214 */
[----:B------:R-:W-:Y:S02]  /*10ec0*/  UIADD3 UR5, UR4, UR6, URZ ;  /* 0x0000000604057290 */ /* 0x000fe4000fffe03f */
[----:B------:R-:W-:Y:S01]  /*10ed0*/  UISETP.GE.AND UP2, UPT, UR19, UR10, UPT ;  /* 0x0000000a1300728c */ /* 0x000fe2000bf46270 */
[----:B------:R-:W-:Y:S01]  /*10ee0*/  PRMT R8, R13, 0x7632, R8 ;  /* 0x000076320d087816 */ /* 0x000fe20000000008 */
[----:B------:R-:W-:-:S02]  /*10ef0*/  UISETP.GE.AND UP3, UPT, UR23, UR10, UPT ;  /* 0x0000000a1700728c */ /* 0x000fc4000bf66270 */
[----:B------:R-:W-:Y:S02]  /*10f00*/  UISETP.GE.AND UP4, UPT, UR24, UR10, UPT ;  /* 0x0000000a1800728c */ /* 0x000fe4000bf86270 */
[----:B------:R-:W-:-:S04]  /*10f10*/  UISETP.GE.AND UP5, UPT, UR25, UR10, UPT ;  /* 0x0000000a1900728c */ /* 0x000fc8000bfa6270 */
[----:B------:R-:W-:Y:S02]  /*10f20*/  PLOP3.LUT P6, PT, PT, PT, UP4, 0x40, 0x0 ;  /* 0x000000000000781c */ /* 0x000fe40003fce848 */
[----:B------:R-:W-:Y:S02]  /*10f30*/  PLOP3.LUT P5, PT, PT, PT, UP5, 0x40, 0x0 ;  /* 0x000000000000781c */ /* 0x000fe40003fae858 */
[----:B------:R-:W-:Y:S02]  /*10f40*/  PRMT R10, R11, 0x7632, R10 ;  /* 0x000076320b0a7816 */ /* 0x000fe4000000000a */
[C---:B--2---:R-:W-:Y:S02]  /*10f50*/  ISETP.LT.AND P1, PT, R14.reuse, c[0x0][0x178], P1 ;  /* 0x00005e000e007a0c */ /* 0x044fe40000f21270 */
[----:B------:R-:W-:-:S11]  /*10f60*/  ISETP.LT.AND P3, PT, R14, c[0x0][0x178], P3 ;  /* 0x00005e000e007a0c */ /* 0x000fd60001f61270 */
[----:B------:R-:W-:Y:S01]  /*10f70*/  @P1 STG.E.U16 [R24.64], R12 ;  /* 0x0000000c18001986 */ /* 0x000fe2000c101508 */
[----:B------:R-:W-:-:S03]  /*10f80*/  PLOP3.LUT P1, PT, PT, PT, UP0, 0x40, 0x0 ;  /* 0x000000000000781c */ /* 0x000fc60003f2e808 */
[----:B------:R0:W-:Y:S01]  /*10f90*/  @P2 STG.E.U16 [R22.64], R0 ;  /* 0x0000000016002986 */ /* 0x0001e2000c101508 */
[----:B------:R-:W-:-:S03]  /*10fa0*/  PLOP3.LUT P2, PT, PT, PT, UP0, 0x40, 0x0 ;  /* 0x000000000000781c */ /* 0x000fc60003f4e808 */
[----:B-1----:R1:W-:Y:S01]  /*10fb0*/  @P3 STG.E.U16 [R26.64], R16 ;  /* 0x000000101a003986 */ /* 0x0023e2000c101508 */
[----:B------:R-:W-:Y:S02]  /*10fc0*/  PLOP3.LUT P3, PT, PT, PT, UP1, 0x40, 0x0 ;  /* 0x000000000000781c */ /* 0x000fe40003f6e818 */
[----:B------:R-:W-:Y:S02]  /*10fd0*/  ISETP.LT.AND P1, PT, R14, c[0x0][0x178], P1 ;  /* 0x00005e000e007a0c */ /* 0x000fe40000f21270 */
[----:B------:R-:W-:Y:S02]  /*10fe0*/  ISETP.LT.AND P2, PT, R28, c[0x0][0x178], P2 ;  /* 0x00005e001c007a0c */ /* 0x000fe40001741270 */
[----:B------:R-:W-:Y:S01]  /*10ff0*/  ISETP.LT.AND P3, PT, R14, c[0x0][0x178], P3 ;  /* 0x00005e000e007a0c */ /* 0x000fe20001f61270 */
[----:B0-----:R-:W-:Y:S02]  /*11000*/  IMAD.U32 R23, RZ, RZ, UR4 ;  /* 0x00000004ff177e24 */ /* 0x001fe4000f8e00ff */
[----:B-1----:R-:W-:Y:S01]  /*11010*/  IMAD.WIDE R26, R29, 0x2, R2 ;  /* 0x000000021d1a7825 */ /* 0x002fe200078e0202 */
[----:B------:R-:W-:-:S03]  /*11020*/  PRMT R12, R16, 0x7632, R12 ;  /* 0x00007632100c7816 */ /* 0x000fc6000000000c */
[----:B------:R-:W-:Y:S01]  /*11030*/  IMAD.U32 R29, RZ, RZ, UR5 ;  /* 0x00000005ff1d7e24 */ /* 0x000fe2000f8e00ff */
[----:B------:R-:W-:Y:S01]  /*11040*/  PRMT R0, R18, 0x7632, R0 ;  /* 0x0000763212007816 */ /* 0x000fe20000000000 */
[C---:B------:R-:W-:Y:S01]  /*11050*/  IMAD.WIDE R24, R23.reuse, 0x2, R20 ;  /* 0x0000000217187825 */ /* 0x040fe200078e0214 */
[----:B------:R0:W-:Y:S01]  /*11060*/  @P0 STG.E.U16 [R26.64], R18 ;  /* 0x000000121a000986 */ /* 0x0001e2000c101508 */
[----:B------:R-:W-:Y:S02]  /*11070*/  UISETP.GE.AND UP0, UPT, UR20, UR10, UPT ;  /* 0x0000000a1400728c */ /* 0x000fe4000bf06270 */
[----:B------:R-:W-:Y:S01]  /*11080*/  IMAD.WIDE R22, R23, 0x2, R2 ;  /* 0x0000000217167825 */ /* 0x000fe200078e0202 */
[----:B------:R1:W-:Y:S01]  /*11090*/  @P1 STG.E.U16 [R24.64], R12 ;  /* 0x0000000c18001986 */ /* 0x0003e2000c101508 */
[----:B------:R-:W-:Y:S01]  /*110a0*/  PLOP3.LUT P0, PT, PT, PT, UP1, 0x40, 0x0 ;  /* 0x000000000000781c */ /* 0x000fe20003f0e818 */
[----:B------:R-:W-:Y:S01]  /*110b0*/  UIADD3 UR5, UR5, UR6, URZ ;  /* 0x0000000605057290 */ /* 0x000fe2000fffe03f */
[----:B------:R-:W-:Y:S01]  /*110c0*/  PLOP3.LUT P1, PT, PT, PT, UP2, 0x40, 0x0 ;  /* 0x000000000000781c */ /* 0x000fe20003f2e828 */
[----:B------:R2:W-:Y:S01]  /*110d0*/  @P2 STG.E.U16 [R22.64], R0 ;  /* 0x0000000016002986 */ /* 0x0005e2000c101508 */
[----:B0-----:R-:W-:Y:S01]  /*110e0*/  IMAD.WIDE R26, R29, 0x2, R20 ;  /* 0x000000021d1a7825 */ /* 0x001fe200078e0214 */
[----:B------:R-:W-:Y:S01]  /*110f0*/  PLOP3.LUT P2, PT, PT, PT, UP2, 0x40, 0x0 ;  /* 0x000000000000781c */ /* 0x000fe20003f4e828 */
[----:B------:R-:W-:Y:S01]  /*11100*/  UIADD3 UR4, UR5, UR6, URZ ;  /* 0x0000000605047290 */ /* 0x000fe2000fffe03f */
[----:B------:R-:W-:-:S02]  /*11110*/  ISETP.LT.AND P0, PT, R28, c[0x0][0x178], P0 ;  /* 0x00005e001c007a0c */ /* 0x000fc40000701270 */
[----:B------:R0:W-:Y:S01]  /*11120*/  @P3 STG.E.U16 [R26.64], R5 ;  /* 0x000000051a003986 */ /* 0x0001e2000c101508 */
[----:B------:R-:W-:Y:S02]  /*11130*/  PLOP3.LUT P3, PT, PT, PT, UP0, 0x40, 0x0 ;  /* 0x000000000000781c */ /* 0x000fe40003f6e808 */
[----:B------:R-:W-:Y:S02]  /*11140*/  ISETP.LT.AND P1, PT, R14, c[0x0][0x178], P1 ;  /* 0x00005e000e007a0c */ /* 0x000fe40000f21270 */
[----:B------:R-:W-:Y:S02]  /*11150*/  ISETP.LT.AND P2, PT, R28, c[0x0][0x178], P2 ;  /* 0x00005e001c007a0c */ /* 0x000fe40001741270 */
[----:B------:R-:W-:Y:S01]  /*11160*/  ISETP.LT.AND P3, PT, R14, c[0x0][0x178], P3 ;  /* 0x00005e000e007a0c */ /* 0x000fe20001f61270 */
[----:B-1----:R-:W-:Y:S02]  /*11170*/  IMAD.U32 R25, RZ, RZ, UR5 ;  /* 0x00000005ff197e24 */ /* 0x002fe4000f8e00ff */
[----:B--2---:R-:W-:Y:S01]  /*11180*/  IMAD.WIDE R22, R29, 0x2, R2 ;  /* 0x000000021d167825 */ /* 0x004fe200078e0202 */
[----:B------:R-:W-:-:S03]  /*11190*/  PRMT R0, R5, 0x7632, R0 ;  /* 0x0000763205007816 */ /* 0x000fc60000000000 */
[----:B------:R-:W-:Y:S01]  /*111a0*/  IMAD.U32 R29, RZ, RZ, UR4 ;  /* 0x00000004ff1d7e24 */ /* 0x000fe2000f8e00ff */
[----:B------:R-:W-:Y:S01]  /*111b0*/  PRMT R12, R7, 0x7632, R12 ;  /* 0x00007632070c7816 */ /* 0x000fe2000000000c */
[----:B0-----:R-:W-:Y:S01]  /*111c0*/  IMAD.WIDE R4, R25, 0x2, R20 ;  /* 0x0000000219047825 */ /* 0x001fe200078e0214 */
[----:B------:R-:W-:-:S03]  /*111d0*/  UISETP.GE.AND UP1, UPT, UR21, UR10, UPT ;  /* 0x0000000a1500728c */ /* 0x000fc6000bf26270 */
[----:B------:R-:W-:Y:S01]  /*111e0*/  IMAD.WIDE R24, R25, 0x2, R2 ;  /* 0x0000000219187825 */ /* 0x000fe200078e0202 */
[----:B------:R-:W-:Y:S01]  /*111f0*/  UISETP.GE.AND UP2, UPT, UR22, UR10, UPT ;  /* 0x0000000a1600728c */ /* 0x000fe2000bf46270 */
[----:B------:R-:W-:Y:S02]  /*11200*/  @P0 STG.E.U16 [R22.64], R7 ;  /* 0x0000000716000986 */ /* 0x000fe4000c101508 */
[----:B------:R-:W-:Y:S02]  /*11210*/  IMAD.WIDE R26, R29, 0x2, R20 ;  /* 0x000000021d1a7825 */ /* 0x000fe400078e0214 */
[----:B------:R-:W-:Y:S01]  /*11220*/  @P1 STG.E.U16 [R4.64], R0 ;  /* 0x0000000004001986 */ /* 0x000fe2000c101508 */
[----:B------:R-:W-:Y:S01]  /*11230*/  PLOP3.LUT P1, PT, PT, PT, UP0, 0x40, 0x0 ;  /* 0x000000000000781c */ /* 0x000fe20003f2e808 */
[----:B------:R-:W-:Y:S01]  /*11240*/  UIADD3 UR4, UR4, UR6, URZ ;  /* 0x0000000604047290 */ /* 0x000fe2000fffe03f */
[----:B------:R-:W-:Y:S01]  /*11250*/  PLOP3.LUT P4, PT, PT, PT, UP1, 0x40, 0x0 ;  /* 0x000000000000781c */ /* 0x000fe20003f8e818 */
[----:B------:R0:W-:Y:S01]  /*11260*/  @P2 STG.E.U16 [R24.64], R12 ;  /* 0x0000000c18002986 */ /* 0x0001e2000c101508 */
[----:B------:R-:W-:-:S03]  /*11270*/  PLOP3.LUT P2, PT, PT, PT, UP2, 0x40, 0x0 ;  /* 0x000000000000781c */ /* 0x000fc60003f4e828 */
[----:B------:R1:W-:Y:S01]  /*11280*/  @P3 STG.E.U16 [R26.64], R13 ;  /* 0x0000000d1a003986 */ /* 0x0003e2000c101508 */
[----:B------:R-:W-:Y:S01]  /*11290*/  PLOP3.LUT P3, PT, PT, PT, UP1, 0x40, 0x0 ;  /* 0x000000000000781c */ /* 0x000fe20003f6e818 */
[----:B------:R-:W-:Y:S01]  /*112a0*/  UIADD3 UR5, UR4, UR6, URZ ;  /* 0x0000000604057290 */ /* 0x000fe2000fffe03f */
[----:B------:R-:W-:Y:S02]  /*112b0*/  ISETP.LT.AND P1, PT, R28, c[0x0][0x178], P1 ;  /* 0x00005e001c007a0c */ /* 0x000fe40000f21270 */
[----:B------:R-:W-:Y:S02]  /*112c0*/  ISETP.LT.AND P4, PT, R14, c[0x0][0x178], P4 ;  /* 0x00005e000e007a0c */ /* 0x000fe40002781270 */
[----:B------:R-:W-:Y:S02]  /*112d0*/  ISETP.LT.AND P3, PT, R28, c[0x0][0x178], P3 ;  /* 0x00005e001c007a0c */ /* 0x000fe40001f61270 */
[----:B------:R-:W-:Y:S01]  /*112e0*/  ISETP.LT.AND P2, PT, R14, c[0x0][0x178], P2 ;  /* 0x00005e000e007a0c */ /* 0x000fe20001741270 */
[----:B0-----:R-:W-:-:S02]  /*112f0*/  IMAD.U32 R25, RZ, RZ, UR5 ;  /* 0x00000005ff197e24 */ /* 0x001fc4000f8e00ff */
[----:B-1----:R-:W-:Y:S02]  /*11300*/  IMAD.U32 R13, RZ, RZ, UR4 ;  /* 0x00000004ff0d7e24 */ /* 0x002fe4000f8e00ff */
[----:B------:R-:W-:Y:S01]  /*11310*/  IMAD.WIDE R4, R29, 0x2, R2 ;  /* 0x000000021d047825 */ /* 0x000fe200078e0202 */
[----:B------:R-:W-:-:S03]  /*11320*/  PRMT R0, R15, 0x7632, R0 ;  /* 0x000076320f007816 */ /* 0x000fc60000000000 */
[C---:B------:R-:W-:Y:S01]  /*11330*/  IMAD.WIDE R6, R13.reuse, 0x2, R20 ;  /* 0x000000020d067825 */ /* 0x040fe200078e0214 */
[----:B------:R-:W-:Y:S03]  /*11340*/  @P1 STG.E.U16 [R4.64], R15 ;  /* 0x0000000f04001986 */ /* 0x000fe6000c101508 */
[----:B------:R-:W-:Y:S01]  /*11350*/  IMAD.WIDE R12, R13, 0x2, R2 ;  /* 0x000000020d0c7825 */ /* 0x000fe200078e0202 */
[----:B------:R-:W-:Y:S03]  /*11360*/  @P4 STG.E.U16 [R6.64], R8 ;  /* 0x0000000806004986 */ /* 0x000fe6000c101508 */
[----:B------:R-:W-:Y:S01]  /*11370*/  IMAD.WIDE R22, R25, 0x2, R20 ;  /* 0x0000000219167825 */ /* 0x000fe200078e0214 */
[----:B------:R-:W-:Y:S01]  /*11380*/  PLOP3.LUT P1, PT, PT, PT, UP2, 0x40, 0x0 ;  /* 0x000000000000781c */ /* 0x000fe20003f2e828 */
[----:B------:R-:W-:Y:S01]  /*11390*/  UIADD3 UR5, UR5, UR6, URZ ;  /* 0x0000000605057290 */ /* 0x000fe2000fffe03f */
[----:B------:R0:W-:Y:S01]  /*113a0*/  @P3 STG.E.U16 [R12.64], R0 ;  /* 0x000000000c003986 */ /* 0x0001e2000c101508 */
[----:B------:R-:W-:-:S03]  /*113b0*/  PLOP3.LUT P0, PT, PT, PT, UP3, 0x40, 0x0 ;  /* 0x000000000000781c */ /* 0x000fc60003f0e838 */
[----:B------:R1:W-:Y:S01]  /*113c0*/  @P2 STG.E.U16 [R22.64], R9 ;  /* 0x0000000916002986 */ /* 0x0003e2000c101508 */
[----:B------:R-:W-:Y:S01]  /*113d0*/  PLOP3.LUT P2, PT, PT, PT, UP3, 0x40, 0x0 ;  /* 0x000000000000781c */ /* 0x000fe20003f4e838 */
[----:B------:R-:W-:Y:S01]  /*113e0*/  UIADD3 UR7, UR5, UR6, URZ ;  /* 0x0000000605077290 */ /* 0x000fe2000fffe03f */
[----:B------:R-:W-:Y:S02]  /*113f0*/  ISETP.LT.AND P1, PT, R28, c[0x0][0x178], P1 ;  /* 0x00005e001c007a0c */ /* 0x000fe40000f21270 */
[----:B------:R-:W-:Y:S02]  /*11400*/  PLOP3.LUT P4, PT, PT, PT, UP4, 0x40, 0x0 ;  /* 0x000000000000781c */ /* 0x000fe40003f8e848 */
[----:B------:R-:W-:Y:S01]  /*11410*/  ISETP.LT.AND P0, PT, R14, c[0x0][0x178], P0 ;  /* 0x00005e000e007a0c */ /* 0x000fe20000701270 */
[----:B------:R-:W-:Y:S01]  /*11420*/  UIADD3 UR4, UR7, UR6, URZ ;  /* 0x0000000607047290 */ /* 0x000fe2000fffe03f */
[----:B------:R-:W-:Y:S02]  /*11430*/  PLOP3.LUT P3, PT, PT, PT, UP5, 0x40, 0x0 ;  /* 0x000000000000781c */ /* 0x000fe40003f6e858 */
[----:B------:R-:W-:-:S02]  /*11440*/  ISETP.LT.AND P2, PT, R28, c[0x0][0x178], P2 ;  /* 0x00005e001c007a0c */ /* 0x000fc40001741270 */
[----:B------:R-:W-:Y:S02]  /*11450*/  ISETP.LT.AND P6, PT, R14, c[0x0][0x178], P6 ;  /* 0x00005e000e007a0c */ /* 0x000fe400037c1270 */
[----:B------:R-:W-:Y:S02]  /*11460*/  ISETP.LT.AND P4, PT, R28, c[0x0][0x178], P4 ;  /* 0x00005e001c007a0c */ /* 0x000fe40002781270 */
[----:B0-----:R-:W-:Y:S01]  /*11470*/  PRMT R0, R9, 0x7632, R0 ;  /* 0x0000763209007816 */ /* 0x001fe20000000000 */
[----:B-1----:R-:W-:Y:S01]  /*11480*/  IMAD.U32 R9, RZ, RZ, UR5 ;  /* 0x00000005ff097e24 */ /* 0x002fe2000f8e00ff */
[----:B------:R-:W-:Y:S01]  /*11490*/  ISETP.LT.AND P5, PT, R14, c[0x0][0x178], P5 ;  /* 0x00005e000e007a0c */ /* 0x000fe20002fa1270 */
[----:B------:R-:W-:Y:S01]  /*114a0*/  IMAD.U32 R15, RZ, RZ, UR7 ;  /* 0x00000007ff0f7e24 */ /* 0x000fe2000f8e00ff */
[----:B------:R-:W-:Y:S01]  /*114b0*/  ISETP.LT.AND P3, PT, R28, c[0x0][0x178], P3 ;  /* 0x00005e001c007a0c */ /* 0x000fe20001f61270 */
[----:B------:R-:W-:-:S04]  /*114c0*/  IMAD.WIDE R4, R25, 0x2, R2 ;  /* 0x0000000219047825 */ /* 0x000fc800078e0202 */
[----:B------:R-:W-:Y:S02]  /*114d0*/  IMAD.U32 R23, RZ, RZ, UR4 ;  /* 0x00000004ff177e24 */ /* 0x000fe4000f8e00ff */
[C---:B------:R-:W-:Y:S01]  /*114e0*/  IMAD.WIDE R6, R9.reuse, 0x2, R20 ;  /* 0x0000000209067825 */ /* 0x040fe200078e0214 */
[----:B------:R0:W-:Y:S03]  /*114f0*/  @P1 STG.E.U16 [R4.64], R11 ;  /* 0x0000000b04001986 */ /* 0x0001e6000c101508 */
[----:B------:R-:W-:Y:S01]  /*11500*/  IMAD.WIDE R8, R9, 0x2, R2 ;  /* 0x0000000209087825 */ /* 0x000fe200078e0202 */
[----:B------:R1:W-:Y:S03]  /*11510*/  @P0 STG.E.U16 [R6.64], R0 ;  /* 0x0000000006000986 */ /* 0x0003e6000c101508 */
[C---:B------:R-:W-:Y:S01]  /*11520*/  IMAD.WIDE R12, R15.reuse, 0x2, R20 ;  /* 0x000000020f0c7825 */ /* 0x040fe200078e0214 */
[----:B------:R1:W-:Y:S03]  /*11530*/  @P2 STG.E.U16 [R8.64], R10 ;  /* 0x0000000a08002986 */ /* 0x0003e6000c101508 */
[----:B------:R-:W-:Y:S01]  /*11540*/  IMAD.WIDE R14, R15, 0x2, R2 ;  /* 0x000000020f0e7825 */ /* 0x000fe200078e0202 */
[----:B0-----:R-:W-:-:S03]  /*11550*/  PRMT R5, R17, 0x7632, R5 ;  /* 0x0000763211057816 */ /* 0x001fc60000000005 */
[C---:B------:R-:W-:Y:S01]  /*11560*/  IMAD.WIDE R20, R23.reuse, 0x2, R20 ;  /* 0x0000000217147825 */ /* 0x040fe200078e0214 */
[----:B------:R1:W-:Y:S04]  /*11570*/  @P6 STG.E.U16 [R12.64], R17 ;  /* 0x000000110c006986 */ /* 0x0003e8000c101508 */
[----:B------:R1:W-:Y:S01]  /*11580*/  @P4 STG.E.U16 [R14.64], R19 ;  /* 0x000000130e004986 */ /* 0x0003e2000c101508 */
[----:B------:R-:W-:-:S03]  /*11590*/  IMAD.WIDE R2, R23, 0x2, R2 ;  /* 0x0000000217027825 */ /* 0x000fc600078e0202 */
[----:B------:R1:W-:Y:S01]  /*115a0*/  @P5 STG.E.U16 [R20.64], R5 ;  /* 0x0000000514005986 */ /* 0x0003e2000c101508 */
[----:B------:R-:W-:Y:S05]  /*115b0*/  @!P3 EXIT ;  /* 0x000000000000b94d */ /* 0x000fea0003800000 */
[----:B-1----:R-:W-:-:S05]  /*115c0*/  PRMT R19, R19, 0x7632, R19 ;  /* 0x0000763213137816 */ /* 0x002fca0000000013 */
[----:B------:R-:W-:Y:S01]  /*115d0*/  STG.E.U16 [R2.64], R19 ;  /* 0x0000001302007986 */ /* 0x000fe2000c101508 */
[----:B------:R-:W-:Y:S05]  /*115e0*/  EXIT ;  /* 0x000000000000794d */ /* 0x000fea0003800000 */
.L_x_4:
[----:B------:R-:W-:-:S00]  /*115f0*/  BRA `(.L_x_4) ;  /* 0xfffffff000007947 */ /* 0x000fc0000383ffff */
[----:B------:R-:W-:-:S00]  /*11600*/  NOP ;  /* 0x0000000000007918 */ /* 0x000fc00000000000 */
[----:B------:R-:W-:-:S00]  /*11610*/  NOP ;  /* 0x0000000000007918 */ /* 0x000fc00000000000 */
[----:B------:R-:W-:-:S00]  /*11620*/  NOP ;  /* 0x0000000000007918 */ /* 0x000fc00000000000 */
[----:B------:R-:W-:-:S00]  /*11630*/  NOP ;  /* 0x0000000000007918 */ /* 0x000fc00000000000 */
[----:B------:R-:W-:-:S00]  /*11640*/  NOP ;  /* 0x0000000000007918 */ /* 0x000fc00000000000 */
[----:B------:R-:W-:-:S00]  /*11650*/  NOP ;  /* 0x0000000000007918 */ /* 0x000fc00000000000 */
[----:B------:R-:W-:-:S00]  /*11660*/  NOP ;  /* 0x0000000000007918 */ /* 0x000fc00000000000 */
[----:B------:R-:W-:-:S00]  /*11670*/  NOP ;  /* 0x0000000000007918 */ /* 0x000fc00000000000 */
.L_x_5:


//--------------------- .nv.shared.matmul_kernel  --------------------------
	.section	.nv.shared.matmul_kernel,"aw",@nobits
	.sectionflags	@""
	.align	16
